//
// Generated by NVIDIA NVVM Compiler
//
// Compiler Build ID: CL-36424714
// Cuda compilation tools, release 13.0, V13.0.88
// Based on NVVM 20.0.0
//

.version 9.0
.target sm_100
.address_size 64

	// .globl	_Z16coarseningKerneliiiPfS_
.extern .func  (.param .b32 func_retval0) vprintf
(
	.param .b64 vprintf_param_0,
	.param .b64 vprintf_param_1
)
;
// _ZZ16coarseningKerneliiiPfS_E11shared_tile has been demoted
.global .align 1 .b8 $str[26] = {73, 110, 99, 111, 114, 114, 101, 99, 116, 32, 84, 105, 108, 101, 32, 68, 105, 109, 101, 110, 115, 105, 111, 110, 10};

.visible .entry _Z16coarseningKerneliiiPfS_(
	.param .u32 _Z16coarseningKerneliiiPfS__param_0,
	.param .u32 _Z16coarseningKerneliiiPfS__param_1,
	.param .u32 _Z16coarseningKerneliiiPfS__param_2,
	.param .u64 .ptr .align 1 _Z16coarseningKerneliiiPfS__param_3,
	.param .u64 .ptr .align 1 _Z16coarseningKerneliiiPfS__param_4
)
{
	.local .align 16 .b8 	__local_depot0[512];
	.reg .b64 	%SP;
	.reg .b64 	%SPL;
	.reg .pred 	%p<57>;
	.reg .b16 	%rs<3>;
	.reg .b32 	%r<235>;
	.reg .b32 	%f<507>;
	.reg .b64 	%rd<120>;
	// demoted variable
	.shared .align 4 .b8 _ZZ16coarseningKerneliiiPfS_E11shared_tile[4096];
	mov.u64 	%SPL, __local_depot0;
	ld.param.u32 	%r101, [_Z16coarseningKerneliiiPfS__param_0];
	ld.param.u32 	%r103, [_Z16coarseningKerneliiiPfS__param_2];
	ld.param.u64 	%rd8, [_Z16coarseningKerneliiiPfS__param_3];
	cvta.to.global.u64 	%rd1, %rd8;
	add.u64 	%rd2, %SPL, 0;
	add.u64 	%rd3, %SPL, 256;
	mov.u32 	%r104, %ntid.x;
	mov.u32 	%r105, %ctaid.x;
	mul.lo.s32 	%r1, %r104, %r105;
	mov.u32 	%r2, %tid.x;
	add.s32 	%r3, %r1, %r2;
	cvt.u16.u32 	%rs1, %r104;
	rem.u16 	%rs2, 64, %rs1;
	setp.eq.s16 	%p1, %rs2, 0;
	@%p1 bra 	$L__BB0_2;
	mov.u64 	%rd11, $str;
	cvta.global.u64 	%rd12, %rd11;
	{ // callseq 0, 0
	.param .b64 param0;
	st.param.b64 	[param0], %rd12;
	.param .b64 param1;
	st.param.b64 	[param1], 0;
	.param .b32 retval0;
	call.uni (retval0), 
	vprintf, 
	(
	param0, 
	param1
	);
	ld.param.b32 	%r106, [retval0];
	} // callseq 0
	bra.uni 	$L__BB0_113;
$L__BB0_2:
	ld.param.u32 	%r201, [_Z16coarseningKerneliiiPfS__param_1];
	mov.f32 	%f57, 0f00000000;
	st.local.v4.f32 	[%rd2], {%f57, %f57, %f57, %f57};
	st.local.v4.f32 	[%rd2+16], {%f57, %f57, %f57, %f57};
	st.local.v4.f32 	[%rd2+32], {%f57, %f57, %f57, %f57};
	st.local.v4.f32 	[%rd2+48], {%f57, %f57, %f57, %f57};
	st.local.v4.f32 	[%rd2+64], {%f57, %f57, %f57, %f57};
	st.local.v4.f32 	[%rd2+80], {%f57, %f57, %f57, %f57};
	st.local.v4.f32 	[%rd2+96], {%f57, %f57, %f57, %f57};
	st.local.v4.f32 	[%rd2+112], {%f57, %f57, %f57, %f57};
	st.local.v4.f32 	[%rd2+128], {%f57, %f57, %f57, %f57};
	st.local.v4.f32 	[%rd2+144], {%f57, %f57, %f57, %f57};
	st.local.v4.f32 	[%rd2+160], {%f57, %f57, %f57, %f57};
	st.local.v4.f32 	[%rd2+176], {%f57, %f57, %f57, %f57};
	st.local.v4.f32 	[%rd2+192], {%f57, %f57, %f57, %f57};
	st.local.v4.f32 	[%rd2+208], {%f57, %f57, %f57, %f57};
	st.local.v4.f32 	[%rd2+224], {%f57, %f57, %f57, %f57};
	st.local.v4.f32 	[%rd2+240], {%f57, %f57, %f57, %f57};
	st.local.v4.f32 	[%rd3], {%f57, %f57, %f57, %f57};
	st.local.v4.f32 	[%rd3+16], {%f57, %f57, %f57, %f57};
	st.local.v4.f32 	[%rd3+32], {%f57, %f57, %f57, %f57};
	st.local.v4.f32 	[%rd3+48], {%f57, %f57, %f57, %f57};
	st.local.v4.f32 	[%rd3+64], {%f57, %f57, %f57, %f57};
	st.local.v4.f32 	[%rd3+80], {%f57, %f57, %f57, %f57};
	st.local.v4.f32 	[%rd3+96], {%f57, %f57, %f57, %f57};
	st.local.v4.f32 	[%rd3+112], {%f57, %f57, %f57, %f57};
	st.local.v4.f32 	[%rd3+128], {%f57, %f57, %f57, %f57};
	st.local.v4.f32 	[%rd3+144], {%f57, %f57, %f57, %f57};
	st.local.v4.f32 	[%rd3+160], {%f57, %f57, %f57, %f57};
	st.local.v4.f32 	[%rd3+176], {%f57, %f57, %f57, %f57};
	st.local.v4.f32 	[%rd3+192], {%f57, %f57, %f57, %f57};
	st.local.v4.f32 	[%rd3+208], {%f57, %f57, %f57, %f57};
	st.local.v4.f32 	[%rd3+224], {%f57, %f57, %f57, %f57};
	st.local.v4.f32 	[%rd3+240], {%f57, %f57, %f57, %f57};
	setp.lt.s32 	%p2, %r201, 1;
	@%p2 bra 	$L__BB0_58;
	ld.param.u32 	%r202, [_Z16coarseningKerneliiiPfS__param_1];
	and.b32  	%r4, %r202, 7;
	setp.lt.u32 	%p3, %r202, 8;
	mov.b32 	%r213, 0;
	@%p3 bra 	$L__BB0_30;
	ld.param.u32 	%r203, [_Z16coarseningKerneliiiPfS__param_1];
	and.b32  	%r213, %r203, 2147483640;
	mov.b32 	%r211, 0;
$L__BB0_5:
	.pragma "nounroll";
	mad.lo.s32 	%r7, %r211, %r103, %r3;
	setp.ge.s32 	%p4, %r7, %r101;
	shl.b32 	%r110, %r211, 2;
	mul.wide.u32 	%rd13, %r110, 4;
	add.s64 	%rd4, %rd2, %rd13;
	@%p4 bra 	$L__BB0_7;
	shl.b32 	%r111, %r7, 2;
	mul.wide.s32 	%rd14, %r111, 4;
	add.s64 	%rd15, %rd1, %rd14;
	ld.global.v4.f32 	{%f59, %f60, %f61, %f62}, [%rd15];
	st.local.v4.f32 	[%rd4], {%f59, %f60, %f61, %f62};
	bra.uni 	$L__BB0_8;
$L__BB0_7:
	mov.f32 	%f58, 0f00000000;
	st.local.v4.f32 	[%rd4], {%f58, %f58, %f58, %f58};
$L__BB0_8:
	add.s32 	%r8, %r7, %r103;
	setp.lt.s32 	%p5, %r8, %r101;
	@%p5 bra 	$L__BB0_10;
	mov.f32 	%f63, 0f00000000;
	st.local.v4.f32 	[%rd4+16], {%f63, %f63, %f63, %f63};
	bra.uni 	$L__BB0_11;
$L__BB0_10:
	shl.b32 	%r112, %r8, 2;
	mul.wide.s32 	%rd16, %r112, 4;
	add.s64 	%rd17, %rd1, %rd16;
	ld.global.v4.f32 	{%f64, %f65, %f66, %f67}, [%rd17];
	st.local.v4.f32 	[%rd4+16], {%f64, %f65, %f66, %f67};
$L__BB0_11:
	add.s32 	%r9, %r8, %r103;
	setp.lt.s32 	%p6, %r9, %r101;
	@%p6 bra 	$L__BB0_13;
	mov.f32 	%f68, 0f00000000;
	st.local.v4.f32 	[%rd4+32], {%f68, %f68, %f68, %f68};
	bra.uni 	$L__BB0_14;
$L__BB0_13:
	shl.b32 	%r113, %r9, 2;
	mul.wide.s32 	%rd18, %r113, 4;
	add.s64 	%rd19, %rd1, %rd18;
	ld.global.v4.f32 	{%f69, %f70, %f71, %f72}, [%rd19];
	st.local.v4.f32 	[%rd4+32], {%f69, %f70, %f71, %f72};
$L__BB0_14:
	add.s32 	%r10, %r9, %r103;
	setp.lt.s32 	%p7, %r10, %r101;
	@%p7 bra 	$L__BB0_16;
	mov.f32 	%f73, 0f00000000;
	st.local.v4.f32 	[%rd4+48], {%f73, %f73, %f73, %f73};
	bra.uni 	$L__BB0_17;
$L__BB0_16:
	shl.b32 	%r114, %r10, 2;
	mul.wide.s32 	%rd20, %r114, 4;
	add.s64 	%rd21, %rd1, %rd20;
	ld.global.v4.f32 	{%f74, %f75, %f76, %f77}, [%rd21];
	st.local.v4.f32 	[%rd4+48], {%f74, %f75, %f76, %f77};
$L__BB0_17:
	add.s32 	%r11, %r10, %r103;
	setp.lt.s32 	%p8, %r11, %r101;
	@%p8 bra 	$L__BB0_19;
	mov.f32 	%f78, 0f00000000;
	st.local.v4.f32 	[%rd4+64], {%f78, %f78, %f78, %f78};
	bra.uni 	$L__BB0_20;
$L__BB0_19:
	shl.b32 	%r115, %r11, 2;
	mul.wide.s32 	%rd22, %r115, 4;
	add.s64 	%rd23, %rd1, %rd22;
	ld.global.v4.f32 	{%f79, %f80, %f81, %f82}, [%rd23];
	st.local.v4.f32 	[%rd4+64], {%f79, %f80, %f81, %f82};
$L__BB0_20:
	add.s32 	%r12, %r11, %r103;
	setp.lt.s32 	%p9, %r12, %r101;
	@%p9 bra 	$L__BB0_22;
	mov.f32 	%f83, 0f00000000;
	st.local.v4.f32 	[%rd4+80], {%f83, %f83, %f83, %f83};
	bra.uni 	$L__BB0_23;
$L__BB0_22:
	shl.b32 	%r116, %r12, 2;
	mul.wide.s32 	%rd24, %r116, 4;
	add.s64 	%rd25, %rd1, %rd24;
	ld.global.v4.f32 	{%f84, %f85, %f86, %f87}, [%rd25];
	st.local.v4.f32 	[%rd4+80], {%f84, %f85, %f86, %f87};
$L__BB0_23:
	add.s32 	%r13, %r12, %r103;
	setp.lt.s32 	%p10, %r13, %r101;
	@%p10 bra 	$L__BB0_25;
	mov.f32 	%f88, 0f00000000;
	st.local.v4.f32 	[%rd4+96], {%f88, %f88, %f88, %f88};
	bra.uni 	$L__BB0_26;
$L__BB0_25:
	shl.b32 	%r117, %r13, 2;
	mul.wide.s32 	%rd26, %r117, 4;
	add.s64 	%rd27, %rd1, %rd26;
	ld.global.v4.f32 	{%f89, %f90, %f91, %f92}, [%rd27];
	st.local.v4.f32 	[%rd4+96], {%f89, %f90, %f91, %f92};
$L__BB0_26:
	add.s32 	%r14, %r13, %r103;
	setp.lt.s32 	%p11, %r14, %r101;
	@%p11 bra 	$L__BB0_28;
	mov.f32 	%f93, 0f00000000;
	st.local.v4.f32 	[%rd4+112], {%f93, %f93, %f93, %f93};
	bra.uni 	$L__BB0_29;
$L__BB0_28:
	shl.b32 	%r118, %r14, 2;
	mul.wide.s32 	%rd28, %r118, 4;
	add.s64 	%rd29, %rd1, %rd28;
	ld.global.v4.f32 	{%f94, %f95, %f96, %f97}, [%rd29];
	st.local.v4.f32 	[%rd4+112], {%f94, %f95, %f96, %f97};
$L__BB0_29:
	add.s32 	%r211, %r211, 8;
	setp.ne.s32 	%p12, %r211, %r213;
	@%p12 bra 	$L__BB0_5;
$L__BB0_30:
	setp.eq.s32 	%p13, %r4, 0;
	@%p13 bra 	$L__BB0_58;
	ld.param.u32 	%r204, [_Z16coarseningKerneliiiPfS__param_1];
	and.b32  	%r17, %r204, 3;
	setp.lt.u32 	%p14, %r4, 4;
	@%p14 bra 	$L__BB0_45;
	mad.lo.s32 	%r18, %r213, %r103, %r3;
	setp.lt.s32 	%p15, %r18, %r101;
	@%p15 bra 	$L__BB0_34;
	shl.b32 	%r119, %r213, 2;
	mul.wide.u32 	%rd30, %r119, 4;
	add.s64 	%rd31, %rd2, %rd30;
	mov.f32 	%f98, 0f00000000;
	st.local.v4.f32 	[%rd31], {%f98, %f98, %f98, %f98};
	bra.uni 	$L__BB0_35;
$L__BB0_34:
	shl.b32 	%r120, %r213, 2;
	mul.wide.u32 	%rd32, %r120, 4;
	add.s64 	%rd33, %rd2, %rd32;
	shl.b32 	%r121, %r18, 2;
	mul.wide.s32 	%rd34, %r121, 4;
	add.s64 	%rd35, %rd1, %rd34;
	ld.global.v4.f32 	{%f99, %f100, %f101, %f102}, [%rd35];
	st.local.v4.f32 	[%rd33], {%f99, %f100, %f101, %f102};
$L__BB0_35:
	add.s32 	%r19, %r213, 1;
	add.s32 	%r20, %r18, %r103;
	setp.lt.s32 	%p16, %r20, %r101;
	@%p16 bra 	$L__BB0_37;
	shl.b32 	%r122, %r19, 2;
	mul.wide.u32 	%rd36, %r122, 4;
	add.s64 	%rd37, %rd2, %rd36;
	mov.f32 	%f103, 0f00000000;
	st.local.v4.f32 	[%rd37], {%f103, %f103, %f103, %f103};
	bra.uni 	$L__BB0_38;
$L__BB0_37:
	shl.b32 	%r123, %r19, 2;
	mul.wide.u32 	%rd38, %r123, 4;
	add.s64 	%rd39, %rd2, %rd38;
	shl.b32 	%r124, %r20, 2;
	mul.wide.s32 	%rd40, %r124, 4;
	add.s64 	%rd41, %rd1, %rd40;
	ld.global.v4.f32 	{%f104, %f105, %f106, %f107}, [%rd41];
	st.local.v4.f32 	[%rd39], {%f104, %f105, %f106, %f107};
$L__BB0_38:
	add.s32 	%r21, %r213, 2;
	add.s32 	%r22, %r20, %r103;
	setp.lt.s32 	%p17, %r22, %r101;
	@%p17 bra 	$L__BB0_40;
	shl.b32 	%r125, %r21, 2;
	mul.wide.u32 	%rd42, %r125, 4;
	add.s64 	%rd43, %rd2, %rd42;
	mov.f32 	%f108, 0f00000000;
	st.local.v4.f32 	[%rd43], {%f108, %f108, %f108, %f108};
	bra.uni 	$L__BB0_41;
$L__BB0_40:
	shl.b32 	%r126, %r21, 2;
	mul.wide.u32 	%rd44, %r126, 4;
	add.s64 	%rd45, %rd2, %rd44;
	shl.b32 	%r127, %r22, 2;
	mul.wide.s32 	%rd46, %r127, 4;
	add.s64 	%rd47, %rd1, %rd46;
	ld.global.v4.f32 	{%f109, %f110, %f111, %f112}, [%rd47];
	st.local.v4.f32 	[%rd45], {%f109, %f110, %f111, %f112};
$L__BB0_41:
	add.s32 	%r23, %r213, 3;
	add.s32 	%r24, %r22, %r103;
	setp.lt.s32 	%p18, %r24, %r101;
	@%p18 bra 	$L__BB0_43;
	shl.b32 	%r128, %r23, 2;
	mul.wide.u32 	%rd48, %r128, 4;
	add.s64 	%rd49, %rd2, %rd48;
	mov.f32 	%f113, 0f00000000;
	st.local.v4.f32 	[%rd49], {%f113, %f113, %f113, %f113};
	bra.uni 	$L__BB0_44;
$L__BB0_43:
	shl.b32 	%r129, %r23, 2;
	mul.wide.u32 	%rd50, %r129, 4;
	add.s64 	%rd51, %rd2, %rd50;
	shl.b32 	%r130, %r24, 2;
	mul.wide.s32 	%rd52, %r130, 4;
	add.s64 	%rd53, %rd1, %rd52;
	ld.global.v4.f32 	{%f114, %f115, %f116, %f117}, [%rd53];
	st.local.v4.f32 	[%rd51], {%f114, %f115, %f116, %f117};
$L__BB0_44:
	add.s32 	%r213, %r213, 4;
$L__BB0_45:
	setp.eq.s32 	%p19, %r17, 0;
	@%p19 bra 	$L__BB0_58;
	setp.eq.s32 	%p20, %r17, 1;
	@%p20 bra 	$L__BB0_54;
	mad.lo.s32 	%r27, %r213, %r103, %r3;
	setp.lt.s32 	%p21, %r27, %r101;
	@%p21 bra 	$L__BB0_49;
	shl.b32 	%r131, %r213, 2;
	mul.wide.u32 	%rd54, %r131, 4;
	add.s64 	%rd55, %rd2, %rd54;
	mov.f32 	%f118, 0f00000000;
	st.local.v4.f32 	[%rd55], {%f118, %f118, %f118, %f118};
	bra.uni 	$L__BB0_50;
$L__BB0_49:
	shl.b32 	%r132, %r213, 2;
	mul.wide.u32 	%rd56, %r132, 4;
	add.s64 	%rd57, %rd2, %rd56;
	shl.b32 	%r133, %r27, 2;
	mul.wide.s32 	%rd58, %r133, 4;
	add.s64 	%rd59, %rd1, %rd58;
	ld.global.v4.f32 	{%f119, %f120, %f121, %f122}, [%rd59];
	st.local.v4.f32 	[%rd57], {%f119, %f120, %f121, %f122};
$L__BB0_50:
	add.s32 	%r28, %r213, 1;
	add.s32 	%r29, %r27, %r103;
	setp.lt.s32 	%p22, %r29, %r101;
	@%p22 bra 	$L__BB0_52;
	shl.b32 	%r134, %r28, 2;
	mul.wide.u32 	%rd60, %r134, 4;
	add.s64 	%rd61, %rd2, %rd60;
	mov.f32 	%f123, 0f00000000;
	st.local.v4.f32 	[%rd61], {%f123, %f123, %f123, %f123};
	bra.uni 	$L__BB0_53;
$L__BB0_52:
	shl.b32 	%r135, %r28, 2;
	mul.wide.u32 	%rd62, %r135, 4;
	add.s64 	%rd63, %rd2, %rd62;
	shl.b32 	%r136, %r29, 2;
	mul.wide.s32 	%rd64, %r136, 4;
	add.s64 	%rd65, %rd1, %rd64;
	ld.global.v4.f32 	{%f124, %f125, %f126, %f127}, [%rd65];
	st.local.v4.f32 	[%rd63], {%f124, %f125, %f126, %f127};
$L__BB0_53:
	add.s32 	%r213, %r213, 2;
$L__BB0_54:
	ld.param.u32 	%r205, [_Z16coarseningKerneliiiPfS__param_1];
	and.b32  	%r137, %r205, 1;
	setp.eq.b32 	%p23, %r137, 1;
	not.pred 	%p24, %p23;
	@%p24 bra 	$L__BB0_58;
	mad.lo.s32 	%r32, %r213, %r103, %r3;
	setp.lt.s32 	%p25, %r32, %r101;
	@%p25 bra 	$L__BB0_57;
	shl.b32 	%r138, %r213, 2;
	mul.wide.u32 	%rd66, %r138, 4;
	add.s64 	%rd67, %rd2, %rd66;
	mov.f32 	%f128, 0f00000000;
	st.local.v4.f32 	[%rd67], {%f128, %f128, %f128, %f128};
	bra.uni 	$L__BB0_58;
$L__BB0_57:
	shl.b32 	%r139, %r213, 2;
	mul.wide.u32 	%rd68, %r139, 4;
	add.s64 	%rd69, %rd2, %rd68;
	shl.b32 	%r140, %r32, 2;
	mul.wide.s32 	%rd70, %r140, 4;
	add.s64 	%rd71, %rd1, %rd70;
	ld.global.v4.f32 	{%f129, %f130, %f131, %f132}, [%rd71];
	st.local.v4.f32 	[%rd69], {%f129, %f130, %f131, %f132};
$L__BB0_58:
	bar.sync 	0;
	setp.lt.s32 	%p26, %r101, -62;
	@%p26 bra 	$L__BB0_72;
	add.s32 	%r142, %r101, -1;
	shr.s32 	%r143, %r142, 31;
	shr.u32 	%r144, %r143, 26;
	add.s32 	%r145, %r142, %r144;
	shr.s32 	%r33, %r145, 6;
	ld.local.f32 	%f1, [%rd2+4];
	ld.local.f32 	%f2, [%rd2+20];
	ld.local.f32 	%f3, [%rd2+36];
	ld.local.f32 	%f4, [%rd2+52];
	mov.b32 	%r215, 0;
	mov.f32 	%f479, 0f00000000;
	shl.b32 	%r149, %r2, 2;
	shl.b32 	%r153, %r2, 4;
	mov.f32 	%f505, %f479;
	mov.f32 	%f481, %f479;
	mov.f32 	%f482, %f479;
	mov.f32 	%f502, %f479;
	mov.f32 	%f484, %f479;
	mov.f32 	%f485, %f479;
	mov.f32 	%f499, %f479;
	mov.f32 	%f487, %f479;
	mov.f32 	%f495, %f479;
	mov.f32 	%f496, %f479;
	mov.f32 	%f497, %f479;
$L__BB0_60:
	shl.b32 	%r146, %r215, 6;
	add.s32 	%r147, %r146, %r2;
	setp.ge.s32 	%p27, %r147, %r101;
	mov.f32 	%f491, 0f00000000;
	mov.f32 	%f492, %f491;
	mov.f32 	%f493, %f491;
	mov.f32 	%f494, %f491;
	@%p27 bra 	$L__BB0_62;
	shl.b32 	%r148, %r215, 8;
	add.s32 	%r150, %r148, %r149;
	mul.wide.s32 	%rd72, %r150, 4;
	add.s64 	%rd73, %rd1, %rd72;
	ld.global.v4.f32 	{%f491, %f492, %f493, %f494}, [%rd73];
$L__BB0_62:
	mov.u32 	%r154, _ZZ16coarseningKerneliiiPfS_E11shared_tile;
	add.s32 	%r155, %r154, %r153;
	st.shared.v4.f32 	[%r155], {%f491, %f492, %f493, %f494};
	bar.sync 	0;
	.pragma "used_bytes_mask 3855";
	ld.local.v4.f32 	{%f25, %f135, %f26, %f136}, [%rd2];
	add.s32 	%r216, %r154, 32;
	mov.b32 	%r217, 32;
$L__BB0_63:
	ld.shared.v4.f32 	{%f137, %f138, %f139, %f140}, [%r216+-32];
	sub.f32 	%f141, %f137, %f25;
	sub.f32 	%f142, %f138, %f1;
	sub.f32 	%f143, %f139, %f26;
	mul.f32 	%f144, %f142, %f142;
	fma.rn.f32 	%f145, %f141, %f141, %f144;
	fma.rn.f32 	%f146, %f143, %f143, %f145;
	add.f32 	%f147, %f146, 0f3089705F;
	rsqrt.approx.f32 	%f148, %f147;
	mul.f32 	%f149, %f148, %f148;
	mul.f32 	%f150, %f148, %f149;
	mul.f32 	%f151, %f140, %f150;
	fma.rn.f32 	%f152, %f141, %f151, %f497;
	fma.rn.f32 	%f153, %f142, %f151, %f496;
	fma.rn.f32 	%f154, %f143, %f151, %f495;
	ld.shared.v4.f32 	{%f155, %f156, %f157, %f158}, [%r216+-16];
	sub.f32 	%f159, %f155, %f25;
	sub.f32 	%f160, %f156, %f1;
	sub.f32 	%f161, %f157, %f26;
	mul.f32 	%f162, %f160, %f160;
	fma.rn.f32 	%f163, %f159, %f159, %f162;
	fma.rn.f32 	%f164, %f161, %f161, %f163;
	add.f32 	%f165, %f164, 0f3089705F;
	rsqrt.approx.f32 	%f166, %f165;
	mul.f32 	%f167, %f166, %f166;
	mul.f32 	%f168, %f166, %f167;
	mul.f32 	%f169, %f158, %f168;
	fma.rn.f32 	%f170, %f159, %f169, %f152;
	fma.rn.f32 	%f171, %f160, %f169, %f153;
	fma.rn.f32 	%f172, %f161, %f169, %f154;
	ld.shared.v4.f32 	{%f173, %f174, %f175, %f176}, [%r216];
	sub.f32 	%f177, %f173, %f25;
	sub.f32 	%f178, %f174, %f1;
	sub.f32 	%f179, %f175, %f26;
	mul.f32 	%f180, %f178, %f178;
	fma.rn.f32 	%f181, %f177, %f177, %f180;
	fma.rn.f32 	%f182, %f179, %f179, %f181;
	add.f32 	%f183, %f182, 0f3089705F;
	rsqrt.approx.f32 	%f184, %f183;
	mul.f32 	%f185, %f184, %f184;
	mul.f32 	%f186, %f184, %f185;
	mul.f32 	%f187, %f176, %f186;
	fma.rn.f32 	%f188, %f177, %f187, %f170;
	fma.rn.f32 	%f189, %f178, %f187, %f171;
	fma.rn.f32 	%f190, %f179, %f187, %f172;
	ld.shared.v4.f32 	{%f191, %f192, %f193, %f194}, [%r216+16];
	sub.f32 	%f195, %f191, %f25;
	sub.f32 	%f196, %f192, %f1;
	sub.f32 	%f197, %f193, %f26;
	mul.f32 	%f198, %f196, %f196;
	fma.rn.f32 	%f199, %f195, %f195, %f198;
	fma.rn.f32 	%f200, %f197, %f197, %f199;
	add.f32 	%f201, %f200, 0f3089705F;
	rsqrt.approx.f32 	%f202, %f201;
	mul.f32 	%f203, %f202, %f202;
	mul.f32 	%f204, %f202, %f203;
	mul.f32 	%f205, %f194, %f204;
	fma.rn.f32 	%f497, %f195, %f205, %f188;
	fma.rn.f32 	%f496, %f196, %f205, %f189;
	fma.rn.f32 	%f495, %f197, %f205, %f190;
	add.s32 	%r217, %r217, 64;
	add.s32 	%r216, %r216, 64;
	setp.ne.s32 	%p28, %r217, 1056;
	@%p28 bra 	$L__BB0_63;
	st.local.f32 	[%rd3], %f497;
	st.local.f32 	[%rd3+8], %f495;
	.pragma "used_bytes_mask 3855";
	ld.local.v4.f32 	{%f33, %f206, %f34, %f207}, [%rd2+16];
	mov.b32 	%r218, 0;
$L__BB0_65:
	shl.b32 	%r157, %r218, 4;
	mov.u32 	%r158, _ZZ16coarseningKerneliiiPfS_E11shared_tile;
	add.s32 	%r159, %r158, %r157;
	ld.shared.v4.f32 	{%f208, %f209, %f210, %f211}, [%r159];
	sub.f32 	%f212, %f208, %f33;
	sub.f32 	%f213, %f209, %f2;
	sub.f32 	%f214, %f210, %f34;
	mul.f32 	%f215, %f213, %f213;
	fma.rn.f32 	%f216, %f212, %f212, %f215;
	fma.rn.f32 	%f217, %f214, %f214, %f216;
	add.f32 	%f218, %f217, 0f3089705F;
	rsqrt.approx.f32 	%f219, %f218;
	mul.f32 	%f220, %f219, %f219;
	mul.f32 	%f221, %f219, %f220;
	mul.f32 	%f222, %f211, %f221;
	fma.rn.f32 	%f223, %f212, %f222, %f487;
	fma.rn.f32 	%f224, %f213, %f222, %f499;
	fma.rn.f32 	%f225, %f214, %f222, %f485;
	ld.shared.v4.f32 	{%f226, %f227, %f228, %f229}, [%r159+16];
	sub.f32 	%f230, %f226, %f33;
	sub.f32 	%f231, %f227, %f2;
	sub.f32 	%f232, %f228, %f34;
	mul.f32 	%f233, %f231, %f231;
	fma.rn.f32 	%f234, %f230, %f230, %f233;
	fma.rn.f32 	%f235, %f232, %f232, %f234;
	add.f32 	%f236, %f235, 0f3089705F;
	rsqrt.approx.f32 	%f237, %f236;
	mul.f32 	%f238, %f237, %f237;
	mul.f32 	%f239, %f237, %f238;
	mul.f32 	%f240, %f229, %f239;
	fma.rn.f32 	%f241, %f230, %f240, %f223;
	fma.rn.f32 	%f242, %f231, %f240, %f224;
	fma.rn.f32 	%f243, %f232, %f240, %f225;
	ld.shared.v4.f32 	{%f244, %f245, %f246, %f247}, [%r159+32];
	sub.f32 	%f248, %f244, %f33;
	sub.f32 	%f249, %f245, %f2;
	sub.f32 	%f250, %f246, %f34;
	mul.f32 	%f251, %f249, %f249;
	fma.rn.f32 	%f252, %f248, %f248, %f251;
	fma.rn.f32 	%f253, %f250, %f250, %f252;
	add.f32 	%f254, %f253, 0f3089705F;
	rsqrt.approx.f32 	%f255, %f254;
	mul.f32 	%f256, %f255, %f255;
	mul.f32 	%f257, %f255, %f256;
	mul.f32 	%f258, %f247, %f257;
	fma.rn.f32 	%f259, %f248, %f258, %f241;
	fma.rn.f32 	%f260, %f249, %f258, %f242;
	fma.rn.f32 	%f261, %f250, %f258, %f243;
	ld.shared.v4.f32 	{%f262, %f263, %f264, %f265}, [%r159+48];
	sub.f32 	%f266, %f262, %f33;
	sub.f32 	%f267, %f263, %f2;
	sub.f32 	%f268, %f264, %f34;
	mul.f32 	%f269, %f267, %f267;
	fma.rn.f32 	%f270, %f266, %f266, %f269;
	fma.rn.f32 	%f271, %f268, %f268, %f270;
	add.f32 	%f272, %f271, 0f3089705F;
	rsqrt.approx.f32 	%f273, %f272;
	mul.f32 	%f274, %f273, %f273;
	mul.f32 	%f275, %f273, %f274;
	mul.f32 	%f276, %f265, %f275;
	fma.rn.f32 	%f487, %f266, %f276, %f259;
	fma.rn.f32 	%f499, %f267, %f276, %f260;
	fma.rn.f32 	%f485, %f268, %f276, %f261;
	add.s32 	%r218, %r218, 4;
	setp.ne.s32 	%p29, %r218, 64;
	@%p29 bra 	$L__BB0_65;
	st.local.f32 	[%rd3+16], %f487;
	st.local.f32 	[%rd3+24], %f485;
	.pragma "used_bytes_mask 3855";
	ld.local.v4.f32 	{%f41, %f277, %f42, %f278}, [%rd2+32];
	mov.b32 	%r219, 0;
$L__BB0_67:
	shl.b32 	%r161, %r219, 4;
	mov.u32 	%r162, _ZZ16coarseningKerneliiiPfS_E11shared_tile;
	add.s32 	%r163, %r162, %r161;
	ld.shared.v4.f32 	{%f279, %f280, %f281, %f282}, [%r163];
	sub.f32 	%f283, %f279, %f41;
	sub.f32 	%f284, %f280, %f3;
	sub.f32 	%f285, %f281, %f42;
	mul.f32 	%f286, %f284, %f284;
	fma.rn.f32 	%f287, %f283, %f283, %f286;
	fma.rn.f32 	%f288, %f285, %f285, %f287;
	add.f32 	%f289, %f288, 0f3089705F;
	rsqrt.approx.f32 	%f290, %f289;
	mul.f32 	%f291, %f290, %f290;
	mul.f32 	%f292, %f290, %f291;
	mul.f32 	%f293, %f282, %f292;
	fma.rn.f32 	%f294, %f283, %f293, %f484;
	fma.rn.f32 	%f295, %f284, %f293, %f502;
	fma.rn.f32 	%f296, %f285, %f293, %f482;
	ld.shared.v4.f32 	{%f297, %f298, %f299, %f300}, [%r163+16];
	sub.f32 	%f301, %f297, %f41;
	sub.f32 	%f302, %f298, %f3;
	sub.f32 	%f303, %f299, %f42;
	mul.f32 	%f304, %f302, %f302;
	fma.rn.f32 	%f305, %f301, %f301, %f304;
	fma.rn.f32 	%f306, %f303, %f303, %f305;
	add.f32 	%f307, %f306, 0f3089705F;
	rsqrt.approx.f32 	%f308, %f307;
	mul.f32 	%f309, %f308, %f308;
	mul.f32 	%f310, %f308, %f309;
	mul.f32 	%f311, %f300, %f310;
	fma.rn.f32 	%f312, %f301, %f311, %f294;
	fma.rn.f32 	%f313, %f302, %f311, %f295;
	fma.rn.f32 	%f314, %f303, %f311, %f296;
	ld.shared.v4.f32 	{%f315, %f316, %f317, %f318}, [%r163+32];
	sub.f32 	%f319, %f315, %f41;
	sub.f32 	%f320, %f316, %f3;
	sub.f32 	%f321, %f317, %f42;
	mul.f32 	%f322, %f320, %f320;
	fma.rn.f32 	%f323, %f319, %f319, %f322;
	fma.rn.f32 	%f324, %f321, %f321, %f323;
	add.f32 	%f325, %f324, 0f3089705F;
	rsqrt.approx.f32 	%f326, %f325;
	mul.f32 	%f327, %f326, %f326;
	mul.f32 	%f328, %f326, %f327;
	mul.f32 	%f329, %f318, %f328;
	fma.rn.f32 	%f330, %f319, %f329, %f312;
	fma.rn.f32 	%f331, %f320, %f329, %f313;
	fma.rn.f32 	%f332, %f321, %f329, %f314;
	ld.shared.v4.f32 	{%f333, %f334, %f335, %f336}, [%r163+48];
	sub.f32 	%f337, %f333, %f41;
	sub.f32 	%f338, %f334, %f3;
	sub.f32 	%f339, %f335, %f42;
	mul.f32 	%f340, %f338, %f338;
	fma.rn.f32 	%f341, %f337, %f337, %f340;
	fma.rn.f32 	%f342, %f339, %f339, %f341;
	add.f32 	%f343, %f342, 0f3089705F;
	rsqrt.approx.f32 	%f344, %f343;
	mul.f32 	%f345, %f344, %f344;
	mul.f32 	%f346, %f344, %f345;
	mul.f32 	%f347, %f336, %f346;
	fma.rn.f32 	%f484, %f337, %f347, %f330;
	fma.rn.f32 	%f502, %f338, %f347, %f331;
	fma.rn.f32 	%f482, %f339, %f347, %f332;
	add.s32 	%r219, %r219, 4;
	setp.ne.s32 	%p30, %r219, 64;
	@%p30 bra 	$L__BB0_67;
	st.local.f32 	[%rd3+32], %f484;
	st.local.f32 	[%rd3+40], %f482;
	.pragma "used_bytes_mask 3855";
	ld.local.v4.f32 	{%f49, %f348, %f50, %f349}, [%rd2+48];
	mov.b32 	%r220, 0;
$L__BB0_69:
	shl.b32 	%r165, %r220, 4;
	mov.u32 	%r166, _ZZ16coarseningKerneliiiPfS_E11shared_tile;
	add.s32 	%r167, %r166, %r165;
	ld.shared.v4.f32 	{%f350, %f351, %f352, %f353}, [%r167];
	sub.f32 	%f354, %f350, %f49;
	sub.f32 	%f355, %f351, %f4;
	sub.f32 	%f356, %f352, %f50;
	mul.f32 	%f357, %f355, %f355;
	fma.rn.f32 	%f358, %f354, %f354, %f357;
	fma.rn.f32 	%f359, %f356, %f356, %f358;
	add.f32 	%f360, %f359, 0f3089705F;
	rsqrt.approx.f32 	%f361, %f360;
	mul.f32 	%f362, %f361, %f361;
	mul.f32 	%f363, %f361, %f362;
	mul.f32 	%f364, %f353, %f363;
	fma.rn.f32 	%f365, %f354, %f364, %f481;
	fma.rn.f32 	%f366, %f355, %f364, %f505;
	fma.rn.f32 	%f367, %f356, %f364, %f479;
	ld.shared.v4.f32 	{%f368, %f369, %f370, %f371}, [%r167+16];
	sub.f32 	%f372, %f368, %f49;
	sub.f32 	%f373, %f369, %f4;
	sub.f32 	%f374, %f370, %f50;
	mul.f32 	%f375, %f373, %f373;
	fma.rn.f32 	%f376, %f372, %f372, %f375;
	fma.rn.f32 	%f377, %f374, %f374, %f376;
	add.f32 	%f378, %f377, 0f3089705F;
	rsqrt.approx.f32 	%f379, %f378;
	mul.f32 	%f380, %f379, %f379;
	mul.f32 	%f381, %f379, %f380;
	mul.f32 	%f382, %f371, %f381;
	fma.rn.f32 	%f383, %f372, %f382, %f365;
	fma.rn.f32 	%f384, %f373, %f382, %f366;
	fma.rn.f32 	%f385, %f374, %f382, %f367;
	ld.shared.v4.f32 	{%f386, %f387, %f388, %f389}, [%r167+32];
	sub.f32 	%f390, %f386, %f49;
	sub.f32 	%f391, %f387, %f4;
	sub.f32 	%f392, %f388, %f50;
	mul.f32 	%f393, %f391, %f391;
	fma.rn.f32 	%f394, %f390, %f390, %f393;
	fma.rn.f32 	%f395, %f392, %f392, %f394;
	add.f32 	%f396, %f395, 0f3089705F;
	rsqrt.approx.f32 	%f397, %f396;
	mul.f32 	%f398, %f397, %f397;
	mul.f32 	%f399, %f397, %f398;
	mul.f32 	%f400, %f389, %f399;
	fma.rn.f32 	%f401, %f390, %f400, %f383;
	fma.rn.f32 	%f402, %f391, %f400, %f384;
	fma.rn.f32 	%f403, %f392, %f400, %f385;
	ld.shared.v4.f32 	{%f404, %f405, %f406, %f407}, [%r167+48];
	sub.f32 	%f408, %f404, %f49;
	sub.f32 	%f409, %f405, %f4;
	sub.f32 	%f410, %f406, %f50;
	mul.f32 	%f411, %f409, %f409;
	fma.rn.f32 	%f412, %f408, %f408, %f411;
	fma.rn.f32 	%f413, %f410, %f410, %f412;
	add.f32 	%f414, %f413, 0f3089705F;
	rsqrt.approx.f32 	%f415, %f414;
	mul.f32 	%f416, %f415, %f415;
	mul.f32 	%f417, %f415, %f416;
	mul.f32 	%f418, %f407, %f417;
	fma.rn.f32 	%f481, %f408, %f418, %f401;
	fma.rn.f32 	%f505, %f409, %f418, %f402;
	fma.rn.f32 	%f479, %f410, %f418, %f403;
	add.s32 	%r220, %r220, 4;
	setp.ne.s32 	%p31, %r220, 64;
	@%p31 bra 	$L__BB0_69;
	st.local.f32 	[%rd3+48], %f481;
	st.local.f32 	[%rd3+56], %f479;
	bar.sync 	0;
	add.s32 	%r59, %r215, 1;
	setp.eq.s32 	%p32, %r215, %r33;
	mov.u32 	%r215, %r59;
	@%p32 bra 	$L__BB0_71;
	bra.uni 	$L__BB0_60;
$L__BB0_71:
	st.local.f32 	[%rd3+4], %f496;
	mov.b32 	%r168, 0;
	st.local.u32 	[%rd3+12], %r168;
	st.local.f32 	[%rd3+20], %f499;
	st.local.u32 	[%rd3+28], %r168;
	st.local.f32 	[%rd3+36], %f502;
	st.local.u32 	[%rd3+44], %r168;
	st.local.f32 	[%rd3+52], %f505;
	st.local.u32 	[%rd3+60], %r168;
$L__BB0_72:
	ld.param.u32 	%r206, [_Z16coarseningKerneliiiPfS__param_1];
	setp.lt.s32 	%p33, %r206, 1;
	@%p33 bra 	$L__BB0_113;
	ld.param.u64 	%rd119, [_Z16coarseningKerneliiiPfS__param_4];
	ld.param.u32 	%r207, [_Z16coarseningKerneliiiPfS__param_1];
	cvta.to.global.u64 	%rd5, %rd119;
	add.s32 	%r34, %r1, %r2;
	and.b32  	%r35, %r207, 7;
	setp.lt.u32 	%p34, %r207, 8;
	mov.b32 	%r232, 0;
	@%p34 bra 	$L__BB0_92;
	ld.param.u32 	%r208, [_Z16coarseningKerneliiiPfS__param_1];
	and.b32  	%r232, %r208, 2147483640;
	neg.s32 	%r231, %r232;
	add.s32 	%r171, %r2, %r103;
	add.s32 	%r172, %r171, %r1;
	shl.b32 	%r229, %r172, 2;
	shl.b32 	%r39, %r103, 5;
	shl.b32 	%r173, %r103, 1;
	add.s32 	%r174, %r34, %r173;
	shl.b32 	%r228, %r174, 2;
	mad.lo.s32 	%r175, %r103, 3, %r34;
	shl.b32 	%r227, %r175, 2;
	shl.b32 	%r176, %r103, 2;
	add.s32 	%r177, %r34, %r176;
	shl.b32 	%r226, %r177, 2;
	mad.lo.s32 	%r178, %r103, 5, %r34;
	shl.b32 	%r225, %r178, 2;
	mad.lo.s32 	%r179, %r103, 6, %r34;
	shl.b32 	%r224, %r179, 2;
	mad.lo.s32 	%r180, %r103, 7, %r34;
	shl.b32 	%r223, %r180, 2;
	shl.b32 	%r222, %r34, 2;
	shl.b32 	%r47, %r103, 3;
	mov.b32 	%r230, 0;
	mov.u32 	%r221, %r34;
$L__BB0_75:
	.pragma "nounroll";
	setp.ge.s32 	%p35, %r221, %r101;
	mul.wide.u32 	%rd74, %r230, 4;
	add.s64 	%rd6, %rd3, %rd74;
	@%p35 bra 	$L__BB0_77;
	mul.wide.s32 	%rd75, %r222, 4;
	add.s64 	%rd76, %rd5, %rd75;
	ld.local.v4.f32 	{%f419, %f420, %f421, %f422}, [%rd6];
	st.global.v4.f32 	[%rd76], {%f419, %f420, %f421, %f422};
$L__BB0_77:
	add.s32 	%r71, %r103, %r221;
	setp.ge.s32 	%p36, %r71, %r101;
	@%p36 bra 	$L__BB0_79;
	mul.wide.s32 	%rd77, %r229, 4;
	add.s64 	%rd78, %rd5, %rd77;
	ld.local.v4.f32 	{%f423, %f424, %f425, %f426}, [%rd6+16];
	st.global.v4.f32 	[%rd78], {%f423, %f424, %f425, %f426};
$L__BB0_79:
	add.s32 	%r72, %r103, %r71;
	setp.ge.s32 	%p37, %r72, %r101;
	@%p37 bra 	$L__BB0_81;
	mul.wide.s32 	%rd79, %r228, 4;
	add.s64 	%rd80, %rd5, %rd79;
	ld.local.v4.f32 	{%f427, %f428, %f429, %f430}, [%rd6+32];
	st.global.v4.f32 	[%rd80], {%f427, %f428, %f429, %f430};
$L__BB0_81:
	add.s32 	%r73, %r103, %r72;
	setp.ge.s32 	%p38, %r73, %r101;
	@%p38 bra 	$L__BB0_83;
	mul.wide.s32 	%rd81, %r227, 4;
	add.s64 	%rd82, %rd5, %rd81;
	ld.local.v4.f32 	{%f431, %f432, %f433, %f434}, [%rd6+48];
	st.global.v4.f32 	[%rd82], {%f431, %f432, %f433, %f434};
$L__BB0_83:
	add.s32 	%r74, %r103, %r73;
	setp.ge.s32 	%p39, %r74, %r101;
	@%p39 bra 	$L__BB0_85;
	mul.wide.s32 	%rd83, %r226, 4;
	add.s64 	%rd84, %rd5, %rd83;
	ld.local.v4.f32 	{%f435, %f436, %f437, %f438}, [%rd6+64];
	st.global.v4.f32 	[%rd84], {%f435, %f436, %f437, %f438};
$L__BB0_85:
	add.s32 	%r75, %r103, %r74;
	setp.ge.s32 	%p40, %r75, %r101;
	@%p40 bra 	$L__BB0_87;
	mul.wide.s32 	%rd85, %r225, 4;
	add.s64 	%rd86, %rd5, %rd85;
	ld.local.v4.f32 	{%f439, %f440, %f441, %f442}, [%rd6+80];
	st.global.v4.f32 	[%rd86], {%f439, %f440, %f441, %f442};
$L__BB0_87:
	add.s32 	%r76, %r103, %r75;
	setp.ge.s32 	%p41, %r76, %r101;
	@%p41 bra 	$L__BB0_89;
	mul.wide.s32 	%rd87, %r224, 4;
	add.s64 	%rd88, %rd5, %rd87;
	ld.local.v4.f32 	{%f443, %f444, %f445, %f446}, [%rd6+96];
	st.global.v4.f32 	[%rd88], {%f443, %f444, %f445, %f446};
$L__BB0_89:
	add.s32 	%r181, %r103, %r76;
	setp.ge.s32 	%p42, %r181, %r101;
	@%p42 bra 	$L__BB0_91;
	mul.wide.s32 	%rd89, %r223, 4;
	add.s64 	%rd90, %rd5, %rd89;
	ld.local.v4.f32 	{%f447, %f448, %f449, %f450}, [%rd6+112];
	st.global.v4.f32 	[%rd90], {%f447, %f448, %f449, %f450};
$L__BB0_91:
	add.s32 	%r231, %r231, 8;
	add.s32 	%r230, %r230, 32;
	add.s32 	%r229, %r229, %r39;
	add.s32 	%r228, %r228, %r39;
	add.s32 	%r227, %r227, %r39;
	add.s32 	%r226, %r226, %r39;
	add.s32 	%r225, %r225, %r39;
	add.s32 	%r224, %r224, %r39;
	add.s32 	%r223, %r223, %r39;
	add.s32 	%r222, %r222, %r39;
	add.s32 	%r221, %r221, %r47;
	setp.ne.s32 	%p43, %r231, 0;
	@%p43 bra 	$L__BB0_75;
$L__BB0_92:
	setp.eq.s32 	%p44, %r35, 0;
	@%p44 bra 	$L__BB0_113;
	ld.param.u32 	%r209, [_Z16coarseningKerneliiiPfS__param_1];
	and.b32  	%r89, %r209, 3;
	setp.lt.u32 	%p45, %r35, 4;
	@%p45 bra 	$L__BB0_103;
	mad.lo.s32 	%r90, %r232, %r103, %r34;
	setp.ge.s32 	%p46, %r90, %r101;
	@%p46 bra 	$L__BB0_96;
	shl.b32 	%r182, %r90, 2;
	mul.wide.s32 	%rd91, %r182, 4;
	add.s64 	%rd92, %rd5, %rd91;
	shl.b32 	%r183, %r232, 2;
	mul.wide.u32 	%rd93, %r183, 4;
	add.s64 	%rd94, %rd3, %rd93;
	ld.local.v4.f32 	{%f451, %f452, %f453, %f454}, [%rd94];
	st.global.v4.f32 	[%rd92], {%f451, %f452, %f453, %f454};
$L__BB0_96:
	add.s32 	%r91, %r90, %r103;
	setp.ge.s32 	%p47, %r91, %r101;
	@%p47 bra 	$L__BB0_98;
	shl.b32 	%r184, %r91, 2;
	mul.wide.s32 	%rd95, %r184, 4;
	add.s64 	%rd96, %rd5, %rd95;
	shl.b32 	%r185, %r232, 2;
	add.s32 	%r186, %r185, 4;
	mul.wide.u32 	%rd97, %r186, 4;
	add.s64 	%rd98, %rd3, %rd97;
	ld.local.v4.f32 	{%f455, %f456, %f457, %f458}, [%rd98];
	st.global.v4.f32 	[%rd96], {%f455, %f456, %f457, %f458};
$L__BB0_98:
	add.s32 	%r92, %r91, %r103;
	setp.ge.s32 	%p48, %r92, %r101;
	@%p48 bra 	$L__BB0_100;
	shl.b32 	%r187, %r92, 2;
	mul.wide.s32 	%rd99, %r187, 4;
	add.s64 	%rd100, %rd5, %rd99;
	shl.b32 	%r188, %r232, 2;
	add.s32 	%r189, %r188, 8;
	mul.wide.u32 	%rd101, %r189, 4;
	add.s64 	%rd102, %rd3, %rd101;
	ld.local.v4.f32 	{%f459, %f460, %f461, %f462}, [%rd102];
	st.global.v4.f32 	[%rd100], {%f459, %f460, %f461, %f462};
$L__BB0_100:
	add.s32 	%r93, %r92, %r103;
	setp.ge.s32 	%p49, %r93, %r101;
	@%p49 bra 	$L__BB0_102;
	shl.b32 	%r190, %r93, 2;
	mul.wide.s32 	%rd103, %r190, 4;
	add.s64 	%rd104, %rd5, %rd103;
	shl.b32 	%r191, %r232, 2;
	add.s32 	%r192, %r191, 12;
	mul.wide.u32 	%rd105, %r192, 4;
	add.s64 	%rd106, %rd3, %rd105;
	ld.local.v4.f32 	{%f463, %f464, %f465, %f466}, [%rd106];
	st.global.v4.f32 	[%rd104], {%f463, %f464, %f465, %f466};
$L__BB0_102:
	add.s32 	%r232, %r232, 4;
$L__BB0_103:
	setp.eq.s32 	%p50, %r89, 0;
	@%p50 bra 	$L__BB0_113;
	setp.eq.s32 	%p51, %r89, 1;
	@%p51 bra 	$L__BB0_110;
	mad.lo.s32 	%r96, %r232, %r103, %r34;
	setp.ge.s32 	%p52, %r96, %r101;
	@%p52 bra 	$L__BB0_107;
	shl.b32 	%r193, %r96, 2;
	mul.wide.s32 	%rd107, %r193, 4;
	add.s64 	%rd108, %rd5, %rd107;
	shl.b32 	%r194, %r232, 2;
	mul.wide.u32 	%rd109, %r194, 4;
	add.s64 	%rd110, %rd3, %rd109;
	ld.local.v4.f32 	{%f467, %f468, %f469, %f470}, [%rd110];
	st.global.v4.f32 	[%rd108], {%f467, %f468, %f469, %f470};
$L__BB0_107:
	add.s32 	%r97, %r96, %r103;
	setp.ge.s32 	%p53, %r97, %r101;
	@%p53 bra 	$L__BB0_109;
	shl.b32 	%r195, %r97, 2;
	mul.wide.s32 	%rd111, %r195, 4;
	add.s64 	%rd112, %rd5, %rd111;
	shl.b32 	%r196, %r232, 2;
	add.s32 	%r197, %r196, 4;
	mul.wide.u32 	%rd113, %r197, 4;
	add.s64 	%rd114, %rd3, %rd113;
	ld.local.v4.f32 	{%f471, %f472, %f473, %f474}, [%rd114];
	st.global.v4.f32 	[%rd112], {%f471, %f472, %f473, %f474};
$L__BB0_109:
	add.s32 	%r232, %r232, 2;
$L__BB0_110:
	ld.param.u32 	%r210, [_Z16coarseningKerneliiiPfS__param_1];
	and.b32  	%r198, %r210, 1;
	setp.eq.b32 	%p54, %r198, 1;
	not.pred 	%p55, %p54;
	@%p55 bra 	$L__BB0_113;
	mad.lo.s32 	%r100, %r232, %r103, %r34;
	setp.ge.s32 	%p56, %r100, %r101;
	@%p56 bra 	$L__BB0_113;
	shl.b32 	%r199, %r100, 2;
	mul.wide.s32 	%rd115, %r199, 4;
	add.s64 	%rd116, %rd5, %rd115;
	shl.b32 	%r200, %r232, 2;
	mul.wide.u32 	%rd117, %r200, 4;
	add.s64 	%rd118, %rd3, %rd117;
	ld.local.v4.f32 	{%f475, %f476, %f477, %f478}, [%rd118];
	st.global.v4.f32 	[%rd116], {%f475, %f476, %f477, %f478};
$L__BB0_113:
	ret;

}


// ===== COMPILED SASS (sm_100) =====

	.target	sm_100

	.elftype	@"ET_EXEC"


//--------------------- .note.nv.tkinfo           --------------------------
	.section	.note.nv.tkinfo,"",@"SHT_NOTE"
	.sectionflags	@"SHF_NOTE_NV_TKINFO"
	.tkinfo
        /*0018*/ 	.word	0x00000002
        /*0030*/ 	.string	""
        /*0030*/ 	.string	"ptxas"
        /*0030*/ 	.string	"Cuda compilation tools, release 13.0, V13.0.88"
        /*0030*/ 	.string	"Build cuda_13.0.r13.0/compiler.36424714_0"
        /*0030*/ 	.string	"-arch sm_100 -m 64 "



//--------------------- .note.nv.cuinfo           --------------------------
	.section	.note.nv.cuinfo,"",@"SHT_NOTE"
	.sectionflags	@"SHF_NOTE_NV_CUINFO"
        /*0018*/ 	.short	0x0002
        /*001a*/ 	.short	0x0064
        /*001c*/ 	.short	0x0082
	.zero		2


//--------------------- .nv.info                  --------------------------
	.section	.nv.info,"",@"SHT_CUDA_INFO"
	.align	4


	//----- nvinfo : EIATTR_REGCOUNT
	.align		4
        /*0000*/ 	.byte	0x04, 0x2f
        /*0002*/ 	.short	(.L_2 - .L_1)
	.align		4
.L_1:
        /*0004*/ 	.word	index@(_Z16coarseningKerneliiiPfS_)
        /*0008*/ 	.word	0x00000028


	//----- nvinfo : EIATTR_FRAME_SIZE
	.align		4
.L_2:
        /*000c*/ 	.byte	0x04, 0x11
        /*000e*/ 	.short	(.L_4 - .L_3)
	.align		4
.L_3:
        /*0010*/ 	.word	index@($__internal_0_$__cuda_sm20_rem_u16)
        /*0014*/ 	.word	0x00000200


	//----- nvinfo : EIATTR_FRAME_SIZE
	.align		4
.L_4:
        /*0018*/ 	.byte	0x04, 0x11
        /*001a*/ 	.short	(.L_6 - .L_5)
	.align		4
.L_5:
        /*001c*/ 	.word	index@(_Z16coarseningKerneliiiPfS_)
        /*0020*/ 	.word	0x00000200


	//----- nvinfo : EIATTR_MIN_STACK_SIZE
	.align		4
.L_6:
        /*0024*/ 	.byte	0x04, 0x12
        /*0026*/ 	.short	(.L_8 - .L_7)
	.align		4
.L_7:
        /*0028*/ 	.word	index@(_Z16coarseningKerneliiiPfS_)
        /*002c*/ 	.word	0x00000200
.L_8:


//--------------------- .nv.compat                --------------------------
	.section	.nv.compat,"",@"SHT_CUDA_COMPAT_INFO"
	.align	4
        /*0000*/ 	.byte	0x02, 0x09, 0x00, 0x00, 0x02, 0x02, 0x01, 0x00, 0x02, 0x05, 0x05, 0x00, 0x03, 0x07, 0x01, 0x01
        /*0010*/ 	.byte	0x02, 0x03, 0x00, 0x00, 0x02, 0x06, 0x01, 0x00, 0x04, 0x0b, 0x08, 0x00, 0x01, 0x00, 0x00, 0x00
        /*0020*/ 	.byte	0x00, 0x00, 0x00, 0x00


//--------------------- .nv.info._Z16coarseningKerneliiiPfS_ --------------------------
	.section	.nv.info._Z16coarseningKerneliiiPfS_,"",@"SHT_CUDA_INFO"
	.sectionflags	@""
	.align	4


	//----- nvinfo : EIATTR_CUDA_API_VERSION
	.align		4
        /*0000*/ 	.byte	0x04, 0x37
        /*0002*/ 	.short	(.L_10 - .L_9)
.L_9:
        /*0004*/ 	.word	0x00000082


	//----- nvinfo : EIATTR_KPARAM_INFO
	.align		4
.L_10:
        /*0008*/ 	.byte	0x04, 0x17
        /*000a*/ 	.short	(.L_12 - .L_11)
.L_11:
        /*000c*/ 	.word	0x00000000
        /*0010*/ 	.short	0x0004
        /*0012*/ 	.short	0x0018
        /*0014*/ 	.byte	0x00, 0xf5, 0x21, 0x00


	//----- nvinfo : EIATTR_KPARAM_INFO
	.align		4
.L_12:
        /*0018*/ 	.byte	0x04, 0x17
        /*001a*/ 	.short	(.L_14 - .L_13)
.L_13:
        /*001c*/ 	.word	0x00000000
        /*0020*/ 	.short	0x0003
        /*0022*/ 	.short	0x0010
        /*0024*/ 	.byte	0x00, 0xf5, 0x21, 0x00


	//----- nvinfo : EIATTR_KPARAM_INFO
	.align		4
.L_14:
        /*0028*/ 	.byte	0x04, 0x17
        /*002a*/ 	.short	(.L_16 - .L_15)
.L_15:
        /*002c*/ 	.word	0x00000000
        /*0030*/ 	.short	0x0002
        /*0032*/ 	.short	0x0008
        /*0034*/ 	.byte	0x00, 0xf0, 0x11, 0x00


	//----- nvinfo : EIATTR_KPARAM_INFO
	.align		4
.L_16:
        /*0038*/ 	.byte	0x04, 0x17
        /*003a*/ 	.short	(.L_18 - .L_17)
.L_17:
        /*003c*/ 	.word	0x00000000
        /*0040*/ 	.short	0x0001
        /*0042*/ 	.short	0x0004
        /*0044*/ 	.byte	0x00, 0xf0, 0x11, 0x00


	//----- nvinfo : EIATTR_KPARAM_INFO
	.align		4
.L_18:
        /*0048*/ 	.byte	0x04, 0x17
        /*004a*/ 	.short	(.L_20 - .L_19)
.L_19:
        /*004c*/ 	.word	0x00000000
        /*0050*/ 	.short	0x0000
        /*0052*/ 	.short	0x0000
        /*0054*/ 	.byte	0x00, 0xf0, 0x11, 0x00


	//----- nvinfo : EIATTR_SPARSE_MMA_MASK
	.align		4
.L_20:
        /*0058*/ 	.byte	0x03, 0x50
        /*005a*/ 	.short	0x0000


	//----- nvinfo : EIATTR_MAXREG_COUNT
	.align		4
        /*005c*/ 	.byte	0x03, 0x1b
        /*005e*/ 	.short	0x00ff


	//----- nvinfo : EIATTR_NUM_BARRIERS
	.align		4
        /*0060*/ 	.byte	0x02, 0x4c
        /*0062*/ 	.byte	0x01
	.zero		1


	//----- nvinfo : EIATTR_EXTERNS
	.align		4
        /*0064*/ 	.byte	0x04, 0x0f
        /*0066*/ 	.short	(.L_22 - .L_21)


	//   ....[0]....
	.align		4
.L_21:
        /*0068*/ 	.word	index@(vprintf)


	//----- nvinfo : EIATTR_MERCURY_ISA_VERSION
	.align		4
.L_22:
        /*006c*/ 	.byte	0x03, 0x5f
        /*006e*/ 	.short	0x0101


	//----- nvinfo : EIATTR_VRC_CTA_INIT_COUNT
	.align		4
        /*0070*/ 	.byte	0x02, 0x4a
	.zero		1
	.zero		1


	//----- nvinfo : EIATTR_SYSCALL_OFFSETS
	.align		4
        /*0074*/ 	.byte	0x04, 0x46
        /*0076*/ 	.short	(.L_24 - .L_23)


	//   ....[0]....
.L_23:
        /*0078*/ 	.word	0x00000160


	//----- nvinfo : EIATTR_EXIT_INSTR_OFFSETS
	.align		4
.L_24:
        /*007c*/ 	.byte	0x04, 0x1c
        /*007e*/ 	.short	(.L_26 - .L_25)


	//   ....[0]....
.L_25:
        /*0080*/ 	.word	0x00000170


	//   ....[1]....
        /*0084*/ 	.word	0x00002650


	//   ....[2]....
        /*0088*/ 	.word	0x00002bf0


	//   ....[3]....
        /*008c*/ 	.word	0x00002f00


	//   ....[4]....
        /*0090*/ 	.word	0x000030c0


	//   ....[5]....
        /*0094*/ 	.word	0x00003110


	//   ....[6]....
        /*0098*/ 	.word	0x00003190


	//----- nvinfo : EIATTR_CRS_STACK_SIZE
	.align		4
.L_26:
        /*009c*/ 	.byte	0x04, 0x1e
        /*009e*/ 	.short	(.L_28 - .L_27)
.L_27:
        /*00a0*/ 	.word	0x00000000


	//----- nvinfo : EIATTR_CBANK_PARAM_SIZE
	.align		4
.L_28:
        /*00a4*/ 	.byte	0x03, 0x19
        /*00a6*/ 	.short	0x0020


	//----- nvinfo : EIATTR_PARAM_CBANK
	.align		4
        /*00a8*/ 	.byte	0x04, 0x0a
        /*00aa*/ 	.short	(.L_30 - .L_29)
	.align		4
.L_29:
        /*00ac*/ 	.word	index@(.nv.constant0._Z16coarseningKerneliiiPfS_)
        /*00b0*/ 	.short	0x0380
        /*00b2*/ 	.short	0x0020


	//----- nvinfo : EIATTR_SW_WAR
	.align		4
.L_30:
        /*00b4*/ 	.byte	0x04, 0x36
        /*00b6*/ 	.short	(.L_32 - .L_31)
.L_31:
        /*00b8*/ 	.word	0x00000008
.L_32:


//--------------------- .nv.callgraph             --------------------------
	.section	.nv.callgraph,"",@"SHT_CUDA_CALLGRAPH"
	.align	4
	.sectionentsize	8
	.align		4
        /*0000*/ 	.word	0x00000000
	.align		4
        /*0004*/ 	.word	0xffffffff
	.align		4
        /*0008*/ 	.word	index@(_Z16coarseningKerneliiiPfS_)
	.align		4
        /*000c*/ 	.word	index@(vprintf)
	.align		4
        /*0010*/ 	.word	0x00000000
	.align		4
        /*0014*/ 	.word	0xfffffffe
	.align		4
        /*0018*/ 	.word	0x00000000
	.align		4
        /*001c*/ 	.word	0xfffffffd
	.align		4
        /*0020*/ 	.word	0x00000000
	.align		4
        /*0024*/ 	.word	0xfffffffc


//--------------------- .nv.constant4             --------------------------
	.section	.nv.constant4,"a",@progbits
	.align	8
	.align		8
.nv.constant4:
        /*0000*/ 	.dword	vprintf
	.align		8
        /*0008*/ 	.dword	$str


//--------------------- .text._Z16coarseningKerneliiiPfS_ --------------------------
	.section	.text._Z16coarseningKerneliiiPfS_,"ax",@progbits
	.align	128
        .global         _Z16coarseningKerneliiiPfS_
        .type           _Z16coarseningKerneliiiPfS_,@function
        .size           _Z16coarseningKerneliiiPfS_,(.L_x_19 - _Z16coarseningKerneliiiPfS_)
        .other          _Z16coarseningKerneliiiPfS_,@"STO_CUDA_ENTRY STV_DEFAULT"
_Z16coarseningKerneliiiPfS_:
.text._Z16coarseningKerneliiiPfS_:
[----:B------:R-:W0:Y:S01]  /*0000*/  LDC R1, c[0x0][0x37c] ;  /* 0x0000df00ff017b82 */ /* 0x000e220000000800 */
[----:B------:R-:W1:Y:S07]  /*0010*/  S2R R5, SR_TID.X ;  /* 0x0000000000057919 */ /* 0x000e6e0000002100 */
[----:B------:R-:W2:Y:S01]  /*0020*/  S2UR UR6, SR_CTAID.X ;  /* 0x00000000000679c3 */ /* 0x000ea20000002500 */
[----:B------:R-:W2:Y:S01]  /*0030*/  LDCU UR4, c[0x0][0x360] ;  /* 0x00006c00ff0477ac */ /* 0x000ea20008000800 */
[----:B0-----:R-:W-:-:S02]  /*0040*/  IADD3 R1, PT, PT, R1, -0x200, RZ ;  /* 0xfffffe0001017810 */ /* 0x001fc40007ffe0ff */
[----:B------:R-:W-:Y:S02]  /*0050*/  MOV R7, 0xb0 ;  /* 0x000000b000077802 */ /* 0x000fe40000000f00 */
[----:B------:R-:W-:Y:S01]  /*0060*/  R2UR UR8, R1 ;  /* 0x00000000010872ca */ /* 0x000fe200000e0000 */
[----:B--2---:R-:W-:Y:S02]  /*0070*/  UIMAD UR6, UR4, UR6, URZ ;  /* 0x00000006040672a4 */ /* 0x004fe4000f8e02ff */
[----:B------:R-:W-:-:S04]  /*0080*/  ULOP3.LUT UR4, UR4, 0xffff, URZ, 0xc0, !UPT ;  /* 0x0000ffff04047892 */ /* 0x000fc8000f8ec0ff */
[----:B-1----:R-:W-:-:S08]  /*0090*/  IADD3 R0, PT, PT, R5, UR6, RZ ;  /* 0x0000000605007c10 */ /* 0x002fd0000fffe0ff */
[----:B------:R-:W-:Y:S05]  /*00a0*/  CALL.REL.NOINC `($__internal_0_$__cuda_sm20_rem_u16) ;  /* 0x00000030003c7944 */ /* 0x000fea0003c00000 */
[----:B------:R-:W-:Y:S02]  /*00b0*/  UPRMT UR4, UR4, 0x9910, URZ ;  /* 0x0000991004047896 */ /* 0x000fe400080000ff */
[----:B------:R-:W-:Y:S02]  /*00c0*/  UIADD3 UR8, UPT, UPT, UR8, 0x100, URZ ;  /* 0x0000010008087890 */ /* 0x000fe4000fffe0ff */
[----:B------:R-:W-:-:S09]  /*00d0*/  UISETP.NE.AND UP0, UPT, UR4, URZ, UPT ;  /* 0x000000ff0400728c */ /* 0x000fd2000bf05270 */
[----:B------:R-:W-:Y:S05]  /*00e0*/  BRA.U !UP0, `(.L_x_0) ;  /* 0x0000000108247547 */ /* 0x000fea000b800000 */
[----:B------:R-:W-:Y:S01]  /*00f0*/  MOV R0, 0x0 ;  /* 0x0000000000007802 */ /* 0x000fe20000000f00 */
[----:B------:R-:W0:Y:S01]  /*0100*/  LDCU.64 UR4, c[0x4][0x8] ;  /* 0x01000100ff0477ac */ /* 0x000e220008000a00 */
[----:B------:R-:W-:Y:S02]  /*0110*/  CS2R R6, SRZ ;  /* 0x0000000000067805 */ /* 0x000fe4000001ff00 */
[----:B------:R1:W2:Y:S01]  /*0120*/  LDC.64 R2, c[0x4][R0] ;  /* 0x0100000000027b82 */ /* 0x0002a20000000a00 */
[----:B0-----:R-:W-:Y:S02]  /*0130*/  MOV R4, UR4 ;  /* 0x0000000400047c02 */ /* 0x001fe40008000f00 */
[----:B-1----:R-:W-:-:S07]  /*0140*/  MOV R5, UR5 ;  /* 0x0000000500057c02 */ /* 0x002fce0008000f00 */
[----:B------:R-:W-:-:S07]  /*0150*/  LEPC R20, `(.L_x_1) ;  /* 0x000000001014794e */ /* 0x000fce0000000000 */
[----:B--2---:R-:W-:Y:S05]  /*0160*/  CALL.ABS.NOINC R2 ;  /* 0x0000000002007343 */ /* 0x004fea0003c00000 */
.L_x_1:
[----:B------:R-:W-:Y:S05]  /*0170*/  EXIT ;  /* 0x000000000000794d */ /* 0x000fea0003800000 */
.L_x_0:
[----:B------:R-:W0:Y:S01]  /*0180*/  LDCU UR4, c[0x0][0x384] ;  /* 0x00007080ff0477ac */ /* 0x000e220008000800 */
[----:B------:R1:W-:Y:S01]  /*0190*/  STL.128 [R1], RZ ;  /* 0x000000ff01007387 */ /* 0x0003e20000100c00 */
[----:B------:R-:W2:Y:S03]  /*01a0*/  LDCU.64 UR10, c[0x0][0x358] ;  /* 0x00006b00ff0a77ac */ /* 0x000ea60008000a00 */
[----:B------:R1:W-:Y:S04]  /*01b0*/  STL.128 [R1+0x10], RZ ;  /* 0x000010ff01007387 */ /* 0x0003e80000100c00 */
[----:B------:R1:W-:Y:S04]  /*01c0*/  STL.128 [R1+0x20], RZ ;  /* 0x000020ff01007387 */ /* 0x0003e80000100c00 */
[----:B------:R1:W-:Y:S04]  /*01d0*/  STL.128 [R1+0x30], RZ ;  /* 0x000030ff01007387 */ /* 0x0003e80000100c00 */
[----:B------:R1:W-:Y:S01]  /*01e0*/  STL.128 [R1+0x40], RZ ;  /* 0x000040ff01007387 */ /* 0x0003e20000100c00 */
[----:B0-----:R-:W-:-:S03]  /*01f0*/  UISETP.GE.AND UP0, UPT, UR4, 0x1, UPT ;  /* 0x000000010400788c */ /* 0x001fc6000bf06270 */
[----:B------:R1:W-:Y:S04]  /*0200*/  STL.128 [R1+0x50], RZ ;  /* 0x000050ff01007387 */ /* 0x0003e80000100c00 */
        /* <DEDUP_REMOVED lines=25> */
[----:B------:R1:W-:Y:S01]  /*03a0*/  STL.128 [R1+0x1f0], RZ ;  /* 0x0001f0ff01007387 */ /* 0x0003e20000100c00 */
[----:B--2---:R-:W-:Y:S05]  /*03b0*/  BRA.U !UP0, `(.L_x_2) ;  /* 0x0000000908c87547 */ /* 0x004fea000b800000 */
[----:B------:R-:W-:Y:S01]  /*03c0*/  UISETP.GE.U32.AND UP0, UPT, UR4, 0x8, UPT ;  /* 0x000000080400788c */ /* 0x000fe2000bf06070 */
[----:B------:R-:W-:Y:S01]  /*03d0*/  HFMA2 R3, -RZ, RZ, 0, 0 ;  /* 0x00000000ff037431 */ /* 0x000fe200000001ff */
[----:B------:R-:W-:-:S04]  /*03e0*/  ULOP3.LUT UR5, UR4, 0x7, URZ, 0xc0, !UPT ;  /* 0x0000000704057892 */ /* 0x000fc8000f8ec0ff */
[----:B------:R-:W-:-:S03]  /*03f0*/  UISETP.NE.AND UP1, UPT, UR5, URZ, UPT ;  /* 0x000000ff0500728c */ /* 0x000fc6000bf25270 */
[----:B------:R-:W-:Y:S08]  /*0400*/  BRA.U !UP0, `(.L_x_3) ;  /* 0x0000000508287547 */ /* 0x000ff0000b800000 */
[----:B------:R-:W-:Y:S01]  /*0410*/  ULOP3.LUT UR4, UR4, 0x7ffffff8, URZ, 0xc0, !UPT ;  /* 0x7ffffff804047892 */ /* 0x000fe2000f8ec0ff */
[----:B------:R-:W-:Y:S01]  /*0420*/  MOV R2, RZ ;  /* 0x000000ff00027202 */ /* 0x000fe20000000f00 */
[----:B------:R-:W0:Y:S04]  /*0430*/  LDCU UR7, c[0x0][0x388] ;  /* 0x00007100ff0777ac */ /* 0x000e280008000800 */
[----:B------:R-:W-:Y:S01]  /*0440*/  MOV R3, UR4 ;  /* 0x0000000400037c02 */ /* 0x000fe20008000f00 */
[----:B------:R-:W2:Y:S06]  /*0450*/  LDCU UR9, c[0x0][0x380] ;  /* 0x00007000ff0977ac */ /* 0x000eac0008000800 */
.L_x_4:
[----:B0-----:R-:W-:-:S05]  /*0460*/  IMAD R15, R2, UR7, R0 ;  /* 0x00000007020f7c24 */ /* 0x001fca000f8e0200 */
[----:B------:R-:W-:-:S04]  /*0470*/  IADD3 R4, PT, PT, R15, UR7, RZ ;  /* 0x000000070f047c10 */ /* 0x000fc8000fffe0ff */
[----:B--2---:R-:W-:-:S13]  /*0480*/  ISETP.GE.AND P5, PT, R4, UR9, PT ;  /* 0x0000000904007c0c */ /* 0x004fda000bfa6270 */
[----:B------:R-:W0:Y:S01]  /*0490*/  @!P5 LDC.64 R8, c[0x0][0x390] ;  /* 0x0000e400ff08db82 */ /* 0x000e220000000a00 */
[----:B------:R-:W-:-:S05]  /*04a0*/  @!P5 SHF.L.U32 R7, R4, 0x2, RZ ;  /* 0x000000020407d819 */ /* 0x000fca00000006ff */
[----:B0-----:R-:W-:-:S06]  /*04b0*/  @!P5 IMAD.WIDE R8, R7, 0x4, R8 ;  /* 0x000000040708d825 */ /* 0x001fcc00078e0208 */
[----:B------:R-:W2:Y:S01]  /*04c0*/  @!P5 LDG.E.128 R8, desc[UR10][R8.64] ;  /* 0x0000000a0808d981 */ /* 0x000ea2000c1e1d00 */
[----:B------:R-:W-:Y:S02]  /*04d0*/  IADD3 R22, PT, PT, R4, UR7, RZ ;  /* 0x0000000704167c10 */ /* 0x000fe4000fffe0ff */
[----:B------:R-:W-:Y:S02]  /*04e0*/  SHF.L.U32 R4, R2, 0x2, RZ ;  /* 0x0000000202047819 */ /* 0x000fe400000006ff */
[----:B------:R-:W-:Y:S02]  /*04f0*/  IADD3 R23, PT, PT, R22, UR7, RZ ;  /* 0x0000000716177c10 */ /* 0x000fe4000fffe0ff */
[----:B------:R-:W-:Y:S02]  /*0500*/  LEA R4, R4, R1, 0x2 ;  /* 0x0000000104047211 */ /* 0x000fe400078e10ff */
[C---:B------:R-:W-:Y:S02]  /*0510*/  IADD3 R27, PT, PT, R23.reuse, UR7, RZ ;  /* 0x00000007171b7c10 */ /* 0x040fe4000fffe0ff */
[----:B------:R-:W-:Y:S01]  /*0520*/  ISETP.GE.AND P3, PT, R23, UR9, PT ;  /* 0x0000000917007c0c */ /* 0x000fe2000bf66270 */
[----:B------:R-:W-:Y:S01]  /*0530*/  @P5 STL.128 [R4+0x10], RZ ;  /* 0x000010ff04005387 */ /* 0x000fe20000100c00 */
[----:B------:R-:W-:-:S02]  /*0540*/  IADD3 R14, PT, PT, R27, UR7, RZ ;  /* 0x000000071b0e7c10 */ /* 0x000fc4000fffe0ff */
[----:B------:R-:W-:Y:S02]  /*0550*/  ISETP.GE.AND P0, PT, R15, UR9, PT ;  /* 0x000000090f007c0c */ /* 0x000fe4000bf06270 */
[----:B------:R-:W-:Y:S02]  /*0560*/  IADD3 R7, PT, PT, R14, UR7, RZ ;  /* 0x000000070e077c10 */ /* 0x000fe4000fffe0ff */
[----:B------:R-:W-:Y:S02]  /*0570*/  ISETP.GE.AND P4, PT, R22, UR9, PT ;  /* 0x0000000916007c0c */ /* 0x000fe4000bf86270 */
[----:B------:R-:W-:Y:S02]  /*0580*/  IADD3 R6, PT, PT, R7, UR7, RZ ;  /* 0x0000000707067c10 */ /* 0x000fe4000fffe0ff */
[----:B------:R-:W-:Y:S01]  /*0590*/  ISETP.GE.AND P2, PT, R27, UR9, PT ;  /* 0x000000091b007c0c */ /* 0x000fe2000bf46270 */
[----:B------:R-:W0:Y:S01]  /*05a0*/  @!P3 LDC.64 R16, c[0x0][0x390] ;  /* 0x0000e400ff10bb82 */ /* 0x000e220000000a00 */
[----:B------:R-:W-:-:S02]  /*05b0*/  ISETP.GE.AND P1, PT, R14, UR9, PT ;  /* 0x000000090e007c0c */ /* 0x000fc4000bf26270 */
[----:B------:R-:W-:Y:S02]  /*05c0*/  ISETP.GE.AND P6, PT, R6, UR9, PT ;  /* 0x0000000906007c0c */ /* 0x000fe4000bfc6270 */
[----:B------:R-:W-:Y:S02]  /*05d0*/  @!P3 SHF.L.U32 R23, R23, 0x2, RZ ;  /* 0x000000021717b819 */ /* 0x000fe400000006ff */
[----:B------:R-:W-:Y:S01]  /*05e0*/  @!P0 SHF.L.U32 R15, R15, 0x2, RZ ;  /* 0x000000020f0f8819 */ /* 0x000fe200000006ff */
[----:B------:R-:W3:Y:S04]  /*05f0*/  @!P0 LDC.64 R18, c[0x0][0x390] ;  /* 0x0000e400ff128b82 */ /* 0x000ee80000000a00 */
[----:B------:R-:W-:-:S04]  /*0600*/  @!P2 SHF.L.U32 R27, R27, 0x2, RZ ;  /* 0x000000021b1ba819 */ /* 0x000fc800000006ff */
[----:B------:R-:W4:Y:S08]  /*0610*/  @!P4 LDC.64 R12, c[0x0][0x390] ;  /* 0x0000e400ff0ccb82 */ /* 0x000f300000000a00 */
[----:B------:R-:W5:Y:S01]  /*0620*/  @!P2 LDC.64 R20, c[0x0][0x390] ;  /* 0x0000e400ff14ab82 */ /* 0x000f620000000a00 */
[----:B0-----:R-:W-:-:S07]  /*0630*/  @!P3 IMAD.WIDE R16, R23, 0x4, R16 ;  /* 0x000000041710b825 */ /* 0x001fce00078e0210 */
[----:B------:R-:W0:Y:S08]  /*0640*/  @!P1 LDC.64 R24, c[0x0][0x390] ;  /* 0x0000e400ff189b82 */ /* 0x000e300000000a00 */
[----:B------:R-:W1:Y:S01]  /*0650*/  @!P6 LDC.64 R32, c[0x0][0x390] ;  /* 0x0000e400ff20eb82 */ /* 0x000e620000000a00 */
[----:B-----5:R-:W-:Y:S01]  /*0660*/  @!P2 IMAD.WIDE R20, R27, 0x4, R20 ;  /* 0x000000041b14a825 */ /* 0x020fe200078e0214 */
[----:B--2---:R3:W-:Y:S01]  /*0670*/  @!P5 STL.128 [R4+0x10], R8 ;  /* 0x000010080400d387 */ /* 0x0047e20000100c00 */
[----:B------:R-:W-:-:S13]  /*0680*/  ISETP.GE.AND P5, PT, R7, UR9, PT ;  /* 0x0000000907007c0c */ /* 0x000fda000bfa6270 */
[----:B------:R-:W2:Y:S01]  /*0690*/  @!P5 LDC.64 R28, c[0x0][0x390] ;  /* 0x0000e400ff1cdb82 */ /* 0x000ea20000000a00 */
[----:B------:R-:W-:Y:S01]  /*06a0*/  @!P5 SHF.L.U32 R23, R7, 0x2, RZ ;  /* 0x000000020717d819 */ /* 0x000fe200000006ff */
[----:B---3--:R-:W-:Y:S01]  /*06b0*/  @!P0 IMAD.WIDE R8, R15, 0x4, R18 ;  /* 0x000000040f088825 */ /* 0x008fe200078e0212 */
[----:B------:R-:W-:Y:S02]  /*06c0*/  @!P4 SHF.L.U32 R11, R22, 0x2, RZ ;  /* 0x00000002160bc819 */ /* 0x000fe400000006ff */
[----:B------:R-:W-:Y:S02]  /*06d0*/  @!P1 SHF.L.U32 R19, R14, 0x2, RZ ;  /* 0x000000020e139819 */ /* 0x000fe400000006ff */
[----:B------:R-:W-:Y:S01]  /*06e0*/  @!P6 SHF.L.U32 R7, R6, 0x2, RZ ;  /* 0x000000020607e819 */ /* 0x000fe200000006ff */
[----:B----4-:R-:W-:Y:S02]  /*06f0*/  @!P4 IMAD.WIDE R12, R11, 0x4, R12 ;  /* 0x000000040b0cc825 */ /* 0x010fe400078e020c */
[----:B------:R-:W3:Y:S02]  /*0700*/  @!P0 LDG.E.128 R8, desc[UR10][R8.64] ;  /* 0x0000000a08088981 */ /* 0x000ee4000c1e1d00 */
[----:B0-----:R-:W-:-:S02]  /*0710*/  @!P1 IMAD.WIDE R24, R19, 0x4, R24 ;  /* 0x0000000413189825 */ /* 0x001fc400078e0218 */
[----:B------:R-:W4:Y:S02]  /*0720*/  @!P4 LDG.E.128 R12, desc[UR10][R12.64] ;  /* 0x0000000a0c0cc981 */ /* 0x000f24000c1e1d00 */
[----:B-1----:R-:W-:Y:S02]  /*0730*/  @!P6 IMAD.WIDE R32, R7, 0x4, R32 ;  /* 0x000000040720e825 */ /* 0x002fe400078e0220 */
[----:B------:R-:W5:Y:S04]  /*0740*/  @!P3 LDG.E.128 R16, desc[UR10][R16.64] ;  /* 0x0000000a1010b981 */ /* 0x000f68000c1e1d00 */
[----:B------:R-:W5:Y:S01]  /*0750*/  @!P1 LDG.E.128 R24, desc[UR10][R24.64] ;  /* 0x0000000a18189981 */ /* 0x000f62000c1e1d00 */
[----:B--2---:R-:W-:-:S03]  /*0760*/  @!P5 IMAD.WIDE R28, R23, 0x4, R28 ;  /* 0x00000004171cd825 */ /* 0x004fc600078e021c */
[----:B------:R-:W2:Y:S04]  /*0770*/  @!P2 LDG.E.128 R20, desc[UR10][R20.64] ;  /* 0x0000000a1414a981 */ /* 0x000ea8000c1e1d00 */
[----:B------:R-:W2:Y:S04]  /*0780*/  @!P5 LDG.E.128 R28, desc[UR10][R28.64] ;  /* 0x0000000a1c1cd981 */ /* 0x000ea8000c1e1d00 */
[----:B------:R-:W2:Y:S01]  /*0790*/  @!P6 LDG.E.128 R32, desc[UR10][R32.64] ;  /* 0x0000000a2020e981 */ /* 0x000ea2000c1e1d00 */
[----:B------:R-:W-:-:S03]  /*07a0*/  IADD3 R2, PT, PT, R2, 0x8, RZ ;  /* 0x0000000802027810 */ /* 0x000fc60007ffe0ff */
[----:B------:R0:W-:Y:S04]  /*07b0*/  @P4 STL.128 [R4+0x20], RZ ;  /* 0x000020ff04004387 */ /* 0x0001e80000100c00 */
[----:B------:R0:W-:Y:S04]  /*07c0*/  @P3 STL.128 [R4+0x30], RZ ;  /* 0x000030ff04003387 */ /* 0x0001e80000100c00 */
[----:B------:R0:W-:Y:S04]  /*07d0*/  @P2 STL.128 [R4+0x40], RZ ;  /* 0x000040ff04002387 */ /* 0x0001e80000100c00 */
[----:B------:R0:W-:Y:S04]  /*07e0*/  @P1 STL.128 [R4+0x50], RZ ;  /* 0x000050ff04001387 */ /* 0x0001e80000100c00 */
[----:B------:R0:W-:Y:S04]  /*07f0*/  @P5 STL.128 [R4+0x60], RZ ;  /* 0x000060ff04005387 */ /* 0x0001e80000100c00 */
[----:B------:R0:W-:Y:S04]  /*0800*/  @P6 STL.128 [R4+0x70], RZ ;  /* 0x000070ff04006387 */ /* 0x0001e80000100c00 */
[----:B---3--:R0:W-:Y:S04]  /*0810*/  @!P0 STL.128 [R4], R8 ;  /* 0x0000000804008387 */ /* 0x0081e80000100c00 */
[----:B----4-:R0:W-:Y:S04]  /*0820*/  @!P4 STL.128 [R4+0x20], R12 ;  /* 0x0000200c0400c387 */ /* 0x0101e80000100c00 */
[----:B-----5:R0:W-:Y:S04]  /*0830*/  @!P3 STL.128 [R4+0x30], R16 ;  /* 0x000030100400b387 */ /* 0x0201e80000100c00 */
[----:B------:R0:W-:Y:S04]  /*0840*/  @!P1 STL.128 [R4+0x50], R24 ;  /* 0x0000501804009387 */ /* 0x0001e80000100c00 */
[----:B--2---:R0:W-:Y:S04]  /*0850*/  @!P2 STL.128 [R4+0x40], R20 ;  /* 0x000040140400a387 */ /* 0x0041e80000100c00 */
[----:B------:R0:W-:Y:S04]  /*0860*/  @!P5 STL.128 [R4+0x60], R28 ;  /* 0x0000601c0400d387 */ /* 0x0001e80000100c00 */
[----:B------:R0:W-:Y:S04]  /*0870*/  @!P6 STL.128 [R4+0x70], R32 ;  /* 0x000070200400e387 */ /* 0x0001e80000100c00 */
[----:B------:R0:W-:Y:S01]  /*0880*/  @P0 STL.128 [R4], RZ ;  /* 0x000000ff04000387 */ /* 0x0001e20000100c00 */
[----:B------:R-:W-:-:S13]  /*0890*/  ISETP.NE.AND P0, PT, R2, R3, PT ;  /* 0x000000030200720c */ /* 0x000fda0003f05270 */
[----:B0-----:R-:W-:Y:S05]  /*08a0*/  @P0 BRA `(.L_x_4) ;  /* 0xfffffff800ec0947 */ /* 0x001fea000383ffff */
.L_x_3:
[----:B------:R-:W-:Y:S05]  /*08b0*/  BRA.U !UP1, `(.L_x_2) ;  /* 0x0000000509887547 */ /* 0x000fea000b800000 */
[----:B------:R-:W0:Y:S01]  /*08c0*/  LDCU UR4, c[0x0][0x384] ;  /* 0x00007080ff0477ac */ /* 0x000e220008000800 */
[----:B------:R-:W-:Y:S02]  /*08d0*/  UISETP.GE.U32.AND UP0, UPT, UR5, 0x4, UPT ;  /* 0x000000040500788c */ /* 0x000fe4000bf06070 */
[----:B0-----:R-:W-:-:S04]  /*08e0*/  ULOP3.LUT UR7, UR4, 0x3, URZ, 0xc0, !UPT ;  /* 0x0000000304077892 */ /* 0x001fc8000f8ec0ff */
[----:B------:R-:W-:-:S03]  /*08f0*/  UISETP.NE.AND UP1, UPT, UR7, URZ, UPT ;  /* 0x000000ff0700728c */ /* 0x000fc6000bf25270 */
[----:B------:R-:W-:Y:S08]  /*0900*/  BRA.U !UP0, `(.L_x_5) ;  /* 0x0000000108b87547 */ /* 0x000ff0000b800000 */
[----:B------:R-:W0:Y:S01]  /*0910*/  LDCU UR5, c[0x0][0x388] ;  /* 0x00007100ff0577ac */ /* 0x000e220008000800 */
[----:B------:R-:W2:Y:S01]  /*0920*/  LDCU UR9, c[0x0][0x380] ;  /* 0x00007000ff0977ac */ /* 0x000ea20008000800 */
[----:B0-----:R-:W-:-:S05]  /*0930*/  IMAD R11, R3, UR5, R0 ;  /* 0x00000005030b7c24 */ /* 0x001fca000f8e0200 */
[C---:B------:R-:W-:Y:S02]  /*0940*/  IADD3 R15, PT, PT, R11.reuse, UR5, RZ ;  /* 0x000000050b0f7c10 */ /* 0x040fe4000fffe0ff */
[----:B--2---:R-:W-:Y:S02]  /*0950*/  ISETP.GE.AND P0, PT, R11, UR9, PT ;  /* 0x000000090b007c0c */ /* 0x004fe4000bf06270 */
[C---:B------:R-:W-:Y:S02]  /*0960*/  IADD3 R19, PT, PT, R15.reuse, UR5, RZ ;  /* 0x000000050f137c10 */ /* 0x040fe4000fffe0ff */
[----:B------:R-:W-:Y:S02]  /*0970*/  ISETP.GE.AND P1, PT, R15, UR9, PT ;  /* 0x000000090f007c0c */ /* 0x000fe4000bf26270 */
[C---:B------:R-:W-:Y:S02]  /*0980*/  IADD3 R21, PT, PT, R19.reuse, UR5, RZ ;  /* 0x0000000513157c10 */ /* 0x040fe4000fffe0ff */
[----:B------:R-:W-:-:S02]  /*0990*/  ISETP.GE.AND P2, PT, R19, UR9, PT ;  /* 0x0000000913007c0c */ /* 0x000fc4000bf46270 */
[----:B------:R-:W-:-:S03]  /*09a0*/  ISETP.GE.AND P3, PT, R21, UR9, PT ;  /* 0x0000000915007c0c */ /* 0x000fc6000bf66270 */
[----:B------:R-:W0:Y:S01]  /*09b0*/  @!P0 LDC.64 R8, c[0x0][0x390] ;  /* 0x0000e400ff088b82 */ /* 0x000e220000000a00 */
[----:B------:R-:W-:-:S03]  /*09c0*/  @!P0 SHF.L.U32 R11, R11, 0x2, RZ ;  /* 0x000000020b0b8819 */ /* 0x000fc600000006ff */
[----:B------:R-:W-:-:S04]  /*09d0*/  @!P1 SHF.L.U32 R15, R15, 0x2, RZ ;  /* 0x000000020f0f9819 */ /* 0x000fc800000006ff */
[----:B------:R-:W2:Y:S01]  /*09e0*/  @!P1 LDC.64 R12, c[0x0][0x390] ;  /* 0x0000e400ff0c9b82 */ /* 0x000ea20000000a00 */
[----:B------:R-:W-:Y:S02]  /*09f0*/  @!P2 SHF.L.U32 R19, R19, 0x2, RZ ;  /* 0x000000021313a819 */ /* 0x000fe400000006ff */
[----:B------:R-:W-:-:S05]  /*0a00*/  @!P3 SHF.L.U32 R21, R21, 0x2, RZ ;  /* 0x000000021515b819 */ /* 0x000fca00000006ff */
[----:B------:R-:W3:Y:S08]  /*0a10*/  @!P2 LDC.64 R16, c[0x0][0x390] ;  /* 0x0000e400ff10ab82 */ /* 0x000ef00000000a00 */
[----:B------:R-:W4:Y:S01]  /*0a20*/  @!P3 LDC.64 R6, c[0x0][0x390] ;  /* 0x0000e400ff06bb82 */ /* 0x000f220000000a00 */
[----:B0-----:R-:W-:-:S06]  /*0a30*/  @!P0 IMAD.WIDE R8, R11, 0x4, R8 ;  /* 0x000000040b088825 */ /* 0x001fcc00078e0208 */
[----:B------:R-:W5:Y:S01]  /*0a40*/  @!P0 LDG.E.128 R8, desc[UR10][R8.64] ;  /* 0x0000000a08088981 */ /* 0x000f62000c1e1d00 */
[----:B--2---:R-:W-:-:S06]  /*0a50*/  @!P1 IMAD.WIDE R12, R15, 0x4, R12 ;  /* 0x000000040f0c9825 */ /* 0x004fcc00078e020c */
[----:B------:R-:W2:Y:S01]  /*0a60*/  @!P1 LDG.E.128 R12, desc[UR10][R12.64] ;  /* 0x0000000a0c0c9981 */ /* 0x000ea2000c1e1d00 */
[----:B---3--:R-:W-:-:S06]  /*0a70*/  @!P2 IMAD.WIDE R16, R19, 0x4, R16 ;  /* 0x000000041310a825 */ /* 0x008fcc00078e0210 */
[----:B------:R-:W3:Y:S01]  /*0a80*/  @!P2 LDG.E.128 R16, desc[UR10][R16.64] ;  /* 0x0000000a1010a981 */ /* 0x000ee2000c1e1d00 */
[----:B----4-:R-:W-:-:S05]  /*0a90*/  @!P3 IMAD.WIDE R6, R21, 0x4, R6 ;  /* 0x000000041506b825 */ /* 0x010fca00078e0206 */
[----:B------:R-:W4:Y:S01]  /*0aa0*/  @!P3 LDG.E.128 R20, desc[UR10][R6.64] ;  /* 0x0000000a0614b981 */ /* 0x000f22000c1e1d00 */
[C---:B------:R-:W-:Y:S02]  /*0ab0*/  IADD3 R4, PT, PT, R3.reuse, 0x1, RZ ;  /* 0x0000000103047810 */ /* 0x040fe40007ffe0ff */
[C---:B------:R-:W-:Y:S02]  /*0ac0*/  SHF.L.U32 R2, R3.reuse, 0x2, RZ ;  /* 0x0000000203027819 */ /* 0x040fe400000006ff */
[C---:B------:R-:W-:Y:S02]  /*0ad0*/  IADD3 R24, PT, PT, R3.reuse, 0x2, RZ ;  /* 0x0000000203187810 */ /* 0x040fe40007ffe0ff */
[----:B------:R-:W-:Y:S02]  /*0ae0*/  IADD3 R26, PT, PT, R3, 0x3, RZ ;  /* 0x00000003031a7810 */ /* 0x000fe40007ffe0ff */
[----:B------:R-:W-:Y:S02]  /*0af0*/  SHF.L.U32 R4, R4, 0x2, RZ ;  /* 0x0000000204047819 */ /* 0x000fe400000006ff */
[----:B------:R-:W-:-:S02]  /*0b00*/  LEA R2, R2, R1, 0x2 ;  /* 0x0000000102027211 */ /* 0x000fc400078e10ff */
[----:B------:R-:W-:Y:S02]  /*0b10*/  SHF.L.U32 R24, R24, 0x2, RZ ;  /* 0x0000000218187819 */ /* 0x000fe400000006ff */
[----:B------:R-:W-:Y:S02]  /*0b20*/  SHF.L.U32 R26, R26, 0x2, RZ ;  /* 0x000000021a1a7819 */ /* 0x000fe400000006ff */
[-C--:B------:R-:W-:Y:S01]  /*0b30*/  LEA R4, R4, R1.reuse, 0x2 ;  /* 0x0000000104047211 */ /* 0x080fe200078e10ff */
[----:B------:R0:W-:Y:S01]  /*0b40*/  @P0 STL.128 [R2], RZ ;  /* 0x000000ff02000387 */ /* 0x0001e20000100c00 */
[-C--:B------:R-:W-:Y:S02]  /*0b50*/  LEA R24, R24, R1.reuse, 0x2 ;  /* 0x0000000118187211 */ /* 0x080fe400078e10ff */
[----:B------:R-:W-:Y:S02]  /*0b60*/  LEA R26, R26, R1, 0x2 ;  /* 0x000000011a1a7211 */ /* 0x000fe400078e10ff */
[----:B------:R-:W-:Y:S01]  /*0b70*/  IADD3 R3, PT, PT, R3, 0x4, RZ ;  /* 0x0000000403037810 */ /* 0x000fe20007ffe0ff */
[----:B-----5:R0:W-:Y:S04]  /*0b80*/  @!P0 STL.128 [R2], R8 ;  /* 0x0000000802008387 */ /* 0x0201e80000100c00 */
[----:B------:R0:W-:Y:S04]  /*0b90*/  @P1 STL.128 [R4], RZ ;  /* 0x000000ff04001387 */ /* 0x0001e80000100c00 */
[----:B--2---:R0:W-:Y:S04]  /*0ba0*/  @!P1 STL.128 [R4], R12 ;  /* 0x0000000c04009387 */ /* 0x0041e80000100c00 */
[----:B------:R0:W-:Y:S04]  /*0bb0*/  @P2 STL.128 [R24], RZ ;  /* 0x000000ff18002387 */ /* 0x0001e80000100c00 */
[----:B---3--:R0:W-:Y:S04]  /*0bc0*/  @!P2 STL.128 [R24], R16 ;  /* 0x000000101800a387 */ /* 0x0081e80000100c00 */
[----:B------:R0:W-:Y:S04]  /*0bd0*/  @P3 STL.128 [R26], RZ ;  /* 0x000000ff1a003387 */ /* 0x0001e80000100c00 */
[----:B----4-:R0:W-:Y:S02]  /*0be0*/  @!P3 STL.128 [R26], R20 ;  /* 0x000000141a00b387 */ /* 0x0101e40000100c00 */
.L_x_5:
[----:B------:R-:W-:Y:S05]  /*0bf0*/  BRA.U !UP1, `(.L_x_2) ;  /* 0x0000000109b87547 */ /* 0x000fea000b800000 */
[----:B------:R-:W-:Y:S02]  /*0c00*/  UISETP.NE.AND UP0, UPT, UR7, 0x1, UPT ;  /* 0x000000010700788c */ /* 0x000fe4000bf05270 */
[----:B------:R-:W-:-:S04]  /*0c10*/  ULOP3.LUT UR4, UR4, 0x1, URZ, 0xc0, !UPT ;  /* 0x0000000104047892 */ /* 0x000fc8000f8ec0ff */
[----:B------:R-:W-:-:S03]  /*0c20*/  UISETP.NE.U32.AND UP1, UPT, UR4, 0x1, UPT ;  /* 0x000000010400788c */ /* 0x000fc6000bf25070 */
[----:B------:R-:W-:Y:S08]  /*0c30*/  BRA.U !UP0, `(.L_x_6) ;  /* 0x0000000108607547 */ /* 0x000ff0000b800000 */
[----:B------:R-:W2:Y:S01]  /*0c40*/  LDCU UR4, c[0x0][0x388] ;  /* 0x00007100ff0477ac */ /* 0x000ea20008000800 */
[----:B------:R-:W3:Y:S01]  /*0c50*/  LDCU UR5, c[0x0][0x380] ;  /* 0x00007000ff0577ac */ /* 0x000ee20008000800 */
[----:B--2---:R-:W-:-:S05]  /*0c60*/  IMAD R7, R3, UR4, R0 ;  /* 0x0000000403077c24 */ /* 0x004fca000f8e0200 */
[C---:B0-----:R-:W-:Y:S02]  /*0c70*/  IADD3 R11, PT, PT, R7.reuse, UR4, RZ ;  /* 0x00000004070b7c10 */ /* 0x041fe4000fffe0ff */
[----:B---3--:R-:W-:Y:S02]  /*0c80*/  ISETP.GE.AND P0, PT, R7, UR5, PT ;  /* 0x0000000507007c0c */ /* 0x008fe4000bf06270 */
[----:B------:R-:W-:-:S11]  /*0c90*/  ISETP.GE.AND P1, PT, R11, UR5, PT ;  /* 0x000000050b007c0c */ /* 0x000fd6000bf26270 */
[----:B------:R-:W0:Y:S01]  /*0ca0*/  @!P0 LDC.64 R8, c[0x0][0x390] ;  /* 0x0000e400ff088b82 */ /* 0x000e220000000a00 */
[----:B------:R-:W-:Y:S02]  /*0cb0*/  @!P0 SHF.L.U32 R7, R7, 0x2, RZ ;  /* 0x0000000207078819 */ /* 0x000fe400000006ff */
[----:B------:R-:W-:-:S05]  /*0cc0*/  @!P1 SHF.L.U32 R11, R11, 0x2, RZ ;  /* 0x000000020b0b9819 */ /* 0x000fca00000006ff */
[----:B------:R-:W2:Y:S01]  /*0cd0*/  @!P1 LDC.64 R12, c[0x0][0x390] ;  /* 0x0000e400ff0c9b82 */ /* 0x000ea20000000a00 */
[----:B0-----:R-:W-:-:S04]  /*0ce0*/  @!P0 IMAD.WIDE R8, R7, 0x4, R8 ;  /* 0x0000000407088825 */ /* 0x001fc800078e0208 */
[----:B--2---:R-:W-:Y:S02]  /*0cf0*/  @!P1 IMAD.WIDE R12, R11, 0x4, R12 ;  /* 0x000000040b0c9825 */ /* 0x004fe400078e020c */
[----:B------:R-:W2:Y:S04]  /*0d00*/  @!P0 LDG.E.128 R8, desc[UR10][R8.64] ;  /* 0x0000000a08088981 */ /* 0x000ea8000c1e1d00 */
[----:B------:R-:W3:Y:S01]  /*0d10*/  @!P1 LDG.E.128 R12, desc[UR10][R12.64] ;  /* 0x0000000a0c0c9981 */ /* 0x000ee2000c1e1d00 */
[C---:B------:R-:W-:Y:S02]  /*0d20*/  IADD3 R2, PT, PT, R3.reuse, 0x1, RZ ;  /* 0x0000000103027810 */ /* 0x040fe40007ffe0ff */
[----:B------:R-:W-:Y:S02]  /*0d30*/  SHF.L.U32 R4, R3, 0x2, RZ ;  /* 0x0000000203047819 */ /* 0x000fe400000006ff */
[----:B------:R-:W-:-:S02]  /*0d40*/  SHF.L.U32 R2, R2, 0x2, RZ ;  /* 0x0000000202027819 */ /* 0x000fc400000006ff */
[-C--:B------:R-:W-:Y:S02]  /*0d50*/  LEA R4, R4, R1.reuse, 0x2 ;  /* 0x0000000104047211 */ /* 0x080fe400078e10ff */
[----:B------:R-:W-:Y:S02]  /*0d60*/  LEA R2, R2, R1, 0x2 ;  /* 0x0000000102027211 */ /* 0x000fe400078e10ff */
[----:B------:R-:W-:Y:S01]  /*0d70*/  IADD3 R3, PT, PT, R3, 0x2, RZ ;  /* 0x0000000203037810 */ /* 0x000fe20007ffe0ff */
[----:B------:R4:W-:Y:S04]  /*0d80*/  @P0 STL.128 [R4], RZ ;  /* 0x000000ff04000387 */ /* 0x0009e80000100c00 */
[----:B--2---:R4:W-:Y:S04]  /*0d90*/  @!P0 STL.128 [R4], R8 ;  /* 0x0000000804008387 */ /* 0x0049e80000100c00 */
[----:B------:R4:W-:Y:S04]  /*0da0*/  @P1 STL.128 [R2], RZ ;  /* 0x000000ff02001387 */ /* 0x0009e80000100c00 */
[----:B---3--:R4:W-:Y:S02]  /*0db0*/  @!P1 STL.128 [R2], R12 ;  /* 0x0000000c02009387 */ /* 0x0089e40000100c00 */
.L_x_6:
[----:B------:R-:W-:Y:S05]  /*0dc0*/  BRA.U UP1, `(.L_x_2) ;  /* 0x0000000101447547 */ /* 0x000fea000b800000 */
[----:B------:R-:W0:Y:S01]  /*0dd0*/  LDCU UR4, c[0x0][0x388] ;  /* 0x00007100ff0477ac */ /* 0x000e220008000800 */
[----:B------:R-:W-:Y:S01]  /*0de0*/  BSSY.RECONVERGENT B0, `(.L_x_2) ;  /* 0x000000f000007945 */ /* 0x000fe20003800200 */
[----:B------:R-:W2:Y:S01]  /*0df0*/  LDCU UR5, c[0x0][0x380] ;  /* 0x00007000ff0577ac */ /* 0x000ea20008000800 */
[----:B0---4-:R-:W-:-:S05]  /*0e00*/  IMAD R9, R3, UR4, R0 ;  /* 0x0000000403097c24 */ /* 0x011fca000f8e0200 */
[----:B--2---:R-:W-:-:S13]  /*0e10*/  ISETP.GE.AND P0, PT, R9, UR5, PT ;  /* 0x0000000509007c0c */ /* 0x004fda000bf06270 */
[----:B------:R-:W-:-:S04]  /*0e20*/  @P0 SHF.L.U32 R0, R3, 0x2, RZ ;  /* 0x0000000203000819 */ /* 0x000fc800000006ff */
[----:B------:R-:W-:-:S05]  /*0e30*/  @P0 LEA R0, R0, R1, 0x2 ;  /* 0x0000000100000211 */ /* 0x000fca00078e10ff */
[----:B------:R0:W-:Y:S01]  /*0e40*/  @P0 STL.128 [R0], RZ ;  /* 0x000000ff00000387 */ /* 0x0001e20000100c00 */
[----:B------:R-:W-:Y:S05]  /*0e50*/  @P0 BRA `(.L_x_7) ;  /* 0x00000000001c0947 */ /* 0x000fea0003800000 */
[----:B------:R-:W2:Y:S01]  /*0e60*/  LDC.64 R6, c[0x0][0x390] ;  /* 0x0000e400ff067b82 */ /* 0x000ea20000000a00 */
[----:B------:R-:W-:-:S05]  /*0e70*/  SHF.L.U32 R9, R9, 0x2, RZ ;  /* 0x0000000209097819 */ /* 0x000fca00000006ff */
[----:B--2---:R-:W-:-:S05]  /*0e80*/  IMAD.WIDE R6, R9, 0x4, R6 ;  /* 0x0000000409067825 */ /* 0x004fca00078e0206 */
[----:B------:R-:W2:Y:S01]  /*0e90*/  LDG.E.128 R8, desc[UR10][R6.64] ;  /* 0x0000000a06087981 */ /* 0x000ea2000c1e1d00 */
[----:B0-----:R-:W-:-:S04]  /*0ea0*/  SHF.L.U32 R0, R3, 0x2, RZ ;  /* 0x0000000203007819 */ /* 0x001fc800000006ff */
[----:B------:R-:W-:-:S05]  /*0eb0*/  LEA R0, R0, R1, 0x2 ;  /* 0x0000000100007211 */ /* 0x000fca00078e10ff */
[----:B--2---:R2:W-:Y:S02]  /*0ec0*/  STL.128 [R0], R8 ;  /* 0x0000000800007387 */ /* 0x0045e40000100c00 */
.L_x_7:
[----:B------:R-:W-:Y:S05]  /*0ed0*/  BSYNC.RECONVERGENT B0 ;  /* 0x0000000000007941 */ /* 0x000fea0003800200 */
.L_x_2:
[----:B------:R-:W3:Y:S02]  /*0ee0*/  LDCU UR9, c[0x0][0x380] ;  /* 0x00007000ff0977ac */ /* 0x000ee40008000800 */
[----:B---3--:R-:W-:Y:S01]  /*0ef0*/  UISETP.GE.AND UP0, UPT, UR9, -0x3e, UPT ;  /* 0xffffffc20900788c */ /* 0x008fe2000bf06270 */
[----:B------:R-:W-:Y:S08]  /*0f00*/  BAR.SYNC.DEFER_BLOCKING 0x0 ;  /* 0x0000000000007b1d */ /* 0x000ff00000010000 */
[----:B------:R-:W-:Y:S05]  /*0f10*/  BRA.U !UP0, `(.L_x_8) ;  /* 0x0000001508c07547 */ /* 0x000fea000b800000 */
[----:B------:R3:W5:Y:S04]  /*0f20*/  LDL R6, [R1+0x4] ;  /* 0x0000040001067983 */ /* 0x0007680000100800 */
[----:B0-2---:R3:W5:Y:S04]  /*0f30*/  LDL R0, [R1+0x14] ;  /* 0x0000140001007983 */ /* 0x0057680000100800 */
[----:B----4-:R3:W5:Y:S04]  /*0f40*/  LDL R2, [R1+0x24] ;  /* 0x0000240001027983 */ /* 0x0107680000100800 */
[----:B------:R3:W5:Y:S01]  /*0f50*/  LDL R3, [R1+0x34] ;  /* 0x0000340001037983 */ /* 0x0007620000100800 */
[----:B------:R-:W-:Y:S01]  /*0f60*/  UIADD3 UR4, UPT, UPT, UR9, -0x1, URZ ;  /* 0xffffffff09047890 */ /* 0x000fe2000fffe0ff */
[----:B------:R-:W-:Y:S01]  /*0f70*/  HFMA2 R30, -RZ, RZ, 0, 0 ;  /* 0x00000000ff1e7431 */ /* 0x000fe200000001ff */
[----:B------:R-:W-:-:S02]  /*0f80*/  MOV R4, RZ ;  /* 0x000000ff00047202 */ /* 0x000fc40000000f00 */
[----:B------:R-:W-:Y:S01]  /*0f90*/  CS2R R26, SRZ ;  /* 0x00000000001a7805 */ /* 0x000fe2000001ff00 */
[----:B------:R-:W-:Y:S01]  /*0fa0*/  USHF.R.S32.HI UR5, URZ, 0x1f, UR4 ;  /* 0x0000001fff057899 */ /* 0x000fe20008011404 */
[----:B------:R-:W-:Y:S02]  /*0fb0*/  CS2R R24, SRZ ;  /* 0x0000000000187805 */ /* 0x000fe4000001ff00 */
[----:B------:R-:W-:Y:S02]  /*0fc0*/  CS2R R22, SRZ ;  /* 0x0000000000167805 */ /* 0x000fe4000001ff00 */
[----:B------:R-:W-:Y:S01]  /*0fd0*/  CS2R R28, SRZ ;  /* 0x00000000001c7805 */ /* 0x000fe2000001ff00 */
[----:B------:R-:W-:Y:S01]  /*0fe0*/  ULEA.HI UR5, UR5, UR4, URZ, 0x6 ;  /* 0x0000000405057291 */ /* 0x000fe2000f8f30ff */
[----:B------:R-:W-:Y:S02]  /*0ff0*/  CS2R R20, SRZ ;  /* 0x0000000000147805 */ /* 0x000fe4000001ff00 */
[----:B------:R-:W-:Y:S01]  /*1000*/  MOV R7, RZ ;  /* 0x000000ff00077202 */ /* 0x000fe20000000f00 */
[----:B---3--:R-:W-:-:S12]  /*1010*/  USHF.R.S32.HI UR5, URZ, 0x6, UR5 ;  /* 0x00000006ff057899 */ /* 0x008fd80008011405 */
.L_x_13:
[----:B0-----:R-:W0:Y:S01]  /*1020*/  LDCU UR9, c[0x0][0x380] ;  /* 0x00007000ff0977ac */ /* 0x001e220008000800 */
[----:B------:R-:W-:Y:S01]  /*1030*/  LEA R8, R4, R5, 0x6 ;  /* 0x0000000504087211 */ /* 0x000fe200078e30ff */
[----:B--2--5:R2:W5:Y:S04]  /*1040*/  LDL R32, [R1] ;  /* 0x0000000001207983 */ /* 0x0245680000100800 */
[----:B------:R2:W5:Y:S01]  /*1050*/  LDL R31, [R1+0x8] ;  /* 0x00000800011f7983 */ /* 0x0005620000100800 */
[----:B0-----:R-:W-:-:S13]  /*1060*/  ISETP.GE.AND P0, PT, R8, UR9, PT ;  /* 0x0000000908007c0c */ /* 0x001fda000bf06270 */
[----:B------:R-:W0:Y:S01]  /*1070*/  @!P0 LDC.64 R12, c[0x0][0x390] ;  /* 0x0000e400ff0c8b82 */ /* 0x000e220000000a00 */
[----:B------:R-:W-:Y:S02]  /*1080*/  @!P0 SHF.L.U32 R11, R8, 0x2, RZ ;  /* 0x00000002080b8819 */ /* 0x000fe400000006ff */
[----:B------:R-:W-:-:S03]  /*1090*/  CS2R R8, SRZ ;  /* 0x0000000000087805 */ /* 0x000fc6000001ff00 */
[----:B0-----:R-:W-:Y:S01]  /*10a0*/  @!P0 IMAD.WIDE R12, R11, 0x4, R12 ;  /* 0x000000040b0c8825 */ /* 0x001fe200078e020c */
[----:B------:R-:W-:-:S06]  /*10b0*/  CS2R R10, SRZ ;  /* 0x00000000000a7805 */ /* 0x000fcc000001ff00 */
[----:B---3--:R-:W3:Y:S01]  /*10c0*/  @!P0 LDG.E.128 R8, desc[UR10][R12.64] ;  /* 0x0000000a0c088981 */ /* 0x008ee2000c1e1d00 */
[----:B------:R-:W0:Y:S01]  /*10d0*/  S2UR UR7, SR_CgaCtaId ;  /* 0x00000000000779c3 */ /* 0x000e220000008800 */
[----:B------:R-:W-:Y:S02]  /*10e0*/  UMOV UR4, 0x400 ;  /* 0x0000040000047882 */ /* 0x000fe40000000000 */
[----:B0-----:R-:W-:-:S06]  /*10f0*/  ULEA UR7, UR7, UR4, 0x18 ;  /* 0x0000000407077291 */ /* 0x001fcc000f8ec0ff */
[----:B------:R-:W-:Y:S01]  /*1100*/  LEA R14, R5, UR7, 0x4 ;  /* 0x00000007050e7c11 */ /* 0x000fe2000f8e20ff */
[----:B------:R-:W-:Y:S01]  /*1110*/  UIADD3 UR4, UPT, UPT, UR7, 0x20, URZ ;  /* 0x0000002007047890 */ /* 0x000fe2000fffe0ff */
[----:B------:R-:W-:-:S03]  /*1120*/  UMOV UR12, 0x20 ;  /* 0x00000020000c7882 */ /* 0x000fc60000000000 */
[----:B---3--:R2:W-:Y:S01]  /*1130*/  STS.128 [R14], R8 ;  /* 0x000000080e007388 */ /* 0x0085e20000000c00 */
[----:B------:R-:W-:Y:S07]  /*1140*/  BAR.SYNC.DEFER_BLOCKING 0x0 ;  /* 0x0000000000007b1d */ /* 0x000fee0000010000 */
.L_x_9:
[----:B--2---:R-:W0:Y:S01]  /*1150*/  LDS.128 R12, [UR4+-0x20] ;  /* 0xffffe004ff0c7984 */ /* 0x004e220008000c00 */
[----:B------:R-:W-:-:S03]  /*1160*/  UIADD3 UR12, UPT, UPT, UR12, 0x40, URZ ;  /* 0x000000400c0c7890 */ /* 0x000fc6000fffe0ff */
[----:B------:R-:W2:Y:S01]  /*1170*/  LDS.128 R8, [UR4+-0x10] ;  /* 0xfffff004ff087984 */ /* 0x000ea20008000c00 */
[----:B------:R-:W-:Y:S01]  /*1180*/  UISETP.NE.AND UP0, UPT, UR12, 0x420, UPT ;  /* 0x000004200c00788c */ /* 0x000fe2000bf05270 */
[----:B0-----:R-:W-:Y:S01]  /*1190*/  FADD R34, -R6, R13 ;  /* 0x0000000d06227221 */ /* 0x001fe20000000100 */
[----:B-----5:R-:W-:Y:S01]  /*11a0*/  FADD R12, -R32, R12 ;  /* 0x0000000c200c7221 */ /* 0x020fe20000000100 */
[C---:B------:R-:W-:Y:S02]  /*11b0*/  FADD R17, -R31.reuse, R14 ;  /* 0x0000000e1f117221 */ /* 0x040fe40000000100 */
[----:B------:R-:W-:Y:S01]  /*11c0*/  FMUL R13, R34, R34 ;  /* 0x00000022220d7220 */ /* 0x000fe20000400000 */
[----:B--2---:R-:W-:Y:S01]  /*11d0*/  FADD R9, -R6, R9 ;  /* 0x0000000906097221 */ /* 0x004fe20000000100 */
[----:B------:R-:W-:Y:S01]  /*11e0*/  FADD R8, -R32, R8 ;  /* 0x0000000820087221 */ /* 0x000fe20000000100 */
[----:B------:R-:W-:Y:S01]  /*11f0*/  FADD R10, -R31, R10 ;  /* 0x0000000a1f0a7221 */ /* 0x000fe20000000100 */
[----:B------:R-:W-:Y:S01]  /*1200*/  FFMA R14, R12, R12, R13 ;  /* 0x0000000c0c0e7223 */ /* 0x000fe2000000000d */
[----:B------:R-:W-:-:S03]  /*1210*/  FMUL R19, R9, R9 ;  /* 0x0000000909137220 */ /* 0x000fc60000400000 */
[----:B------:R-:W-:Y:S01]  /*1220*/  FFMA R14, R17, R17, R14 ;  /* 0x00000011110e7223 */ /* 0x000fe2000000000e */
[----:B------:R-:W-:-:S03]  /*1230*/  FFMA R19, R8, R8, R19 ;  /* 0x0000000808137223 */ /* 0x000fc60000000013 */
[----:B------:R-:W-:Y:S01]  /*1240*/  FADD R14, R14, 9.9999997171806853657e-10 ;  /* 0x3089705f0e0e7421 */ /* 0x000fe20000000000 */
[----:B------:R-:W-:-:S04]  /*1250*/  FFMA R19, R10, R10, R19 ;  /* 0x0000000a0a137223 */ /* 0x000fc80000000013 */
[----:B------:R-:W-:Y:S01]  /*1260*/  FSETP.GEU.AND P0, PT, |R14|, 1.175494350822287508e-38, PT ;  /* 0x008000000e00780b */ /* 0x000fe20003f0e200 */
[----:B------:R-:W-:-:S12]  /*1270*/  FADD R33, R19, 9.9999997171806853657e-10 ;  /* 0x3089705f13217421 */ /* 0x000fd80000000000 */
[----:B------:R-:W-:-:S04]  /*1280*/  @!P0 FMUL R14, R14, 16777216 ;  /* 0x4b8000000e0e8820 */ /* 0x000fc80000400000 */
[----:B------:R-:W0:Y:S02]  /*1290*/  MUFU.RSQ R13, R14 ;  /* 0x0000000e000d7308 */ /* 0x000e240000001400 */
[----:B0-----:R-:W-:Y:S01]  /*12a0*/  @!P0 FMUL R13, R13, 4096 ;  /* 0x458000000d0d8820 */ /* 0x001fe20000400000 */
[----:B------:R-:W-:-:S03]  /*12b0*/  FSETP.GEU.AND P0, PT, |R33|, 1.175494350822287508e-38, PT ;  /* 0x008000002100780b */ /* 0x000fc60003f0e200 */
[----:B------:R-:W-:-:S04]  /*12c0*/  FMUL R16, R13, R13 ;  /* 0x0000000d0d107220 */ /* 0x000fc80000400000 */
[----:B------:R-:W-:-:S04]  /*12d0*/  FMUL R16, R13, R16 ;  /* 0x000000100d107220 */ /* 0x000fc80000400000 */
[----:B------:R-:W-:Y:S02]  /*12e0*/  FMUL R16, R15, R16 ;  /* 0x000000100f107220 */ /* 0x000fe40000400000 */
[----:B------:R-:W-:Y:S02]  /*12f0*/  @!P0 FMUL R33, R33, 16777216 ;  /* 0x4b80000021218820 */ /* 0x000fe40000400000 */
[-C--:B------:R-:W-:Y:S01]  /*1300*/  FFMA R27, R12, R16.reuse, R27 ;  /* 0x000000100c1b7223 */ /* 0x080fe2000000001b */
[-C--:B------:R-:W-:Y:S01]  /*1310*/  FFMA R34, R34, R16.reuse, R7 ;  /* 0x0000001022227223 */ /* 0x080fe20000000007 */
[----:B------:R-:W0:Y:S01]  /*1320*/  LDS.128 R12, [UR4] ;  /* 0x00000004ff0c7984 */ /* 0x000e220008000c00 */
[----:B------:R-:W-:Y:S02]  /*1330*/  FFMA R7, R17, R16, R20 ;  /* 0x0000001011077223 */ /* 0x000fe40000000014 */
[----:B------:R-:W2:Y:S01]  /*1340*/  MUFU.RSQ R20, R33 ;  /* 0x0000002100147308 */ /* 0x000ea20000001400 */
[----:B------:R-:W3:Y:S01]  /*1350*/  LDS.128 R16, [UR4+0x10] ;  /* 0x00001004ff107984 */ /* 0x000ee20008000c00 */
[----:B------:R-:W-:Y:S01]  /*1360*/  UIADD3 UR4, UPT, UPT, UR4, 0x40, URZ ;  /* 0x0000004004047890 */ /* 0x000fe2000fffe0ff */
[----:B--2---:R-:W-:-:S04]  /*1370*/  @!P0 FMUL R20, R20, 4096 ;  /* 0x4580000014148820 */ /* 0x004fc80000400000 */
[----:B------:R-:W-:-:S04]  /*1380*/  FMUL R35, R20, R20 ;  /* 0x0000001414237220 */ /* 0x000fc80000400000 */
[----:B------:R-:W-:-:S04]  /*1390*/  FMUL R20, R20, R35 ;  /* 0x0000002314147220 */ /* 0x000fc80000400000 */
[----:B------:R-:W-:-:S04]  /*13a0*/  FMUL R11, R11, R20 ;  /* 0x000000140b0b7220 */ /* 0x000fc80000400000 */
[-C--:B------:R-:W-:Y:S01]  /*13b0*/  FFMA R27, R8, R11.reuse, R27 ;  /* 0x0000000b081b7223 */ /* 0x080fe2000000001b */
[-C--:B------:R-:W-:Y:S01]  /*13c0*/  FFMA R34, R9, R11.reuse, R34 ;  /* 0x0000000b09227223 */ /* 0x080fe20000000022 */
[----:B------:R-:W-:Y:S01]  /*13d0*/  FFMA R7, R10, R11, R7 ;  /* 0x0000000b0a077223 */ /* 0x000fe20000000007 */
[----:B0-----:R-:W-:Y:S01]  /*13e0*/  FADD R13, -R6, R13 ;  /* 0x0000000d060d7221 */ /* 0x001fe20000000100 */
[----:B------:R-:W-:Y:S01]  /*13f0*/  FADD R12, -R32, R12 ;  /* 0x0000000c200c7221 */ /* 0x000fe20000000100 */
[----:B------:R-:W-:Y:S02]  /*1400*/  FADD R14, -R31, R14 ;  /* 0x0000000e1f0e7221 */ /* 0x000fe40000000100 */
[----:B------:R-:W-:Y:S01]  /*1410*/  FMUL R35, R13, R13 ;  /* 0x0000000d0d237220 */ /* 0x000fe20000400000 */
[----:B---3--:R-:W-:Y:S01]  /*1420*/  FADD R17, -R6, R17 ;  /* 0x0000001106117221 */ /* 0x008fe20000000100 */
        /* <DEDUP_REMOVED lines=8> */
[----:B------:R-:W-:Y:S01]  /*14b0*/  FADD R36, R33, 9.9999997171806853657e-10 ;  /* 0x3089705f21247421 */ /* 0x000fe20000000000 */
[----:B------:R-:W-:-:S04]  /*14c0*/  FSETP.GEU.AND P0, PT, |R35|, 1.175494350822287508e-38, PT ;  /* 0x008000002300780b */ /* 0x000fc80003f0e200 */
[----:B------:R-:W-:-:S09]  /*14d0*/  FSETP.GEU.AND P1, PT, |R36|, 1.175494350822287508e-38, PT ;  /* 0x008000002400780b */ /* 0x000fd20003f2e200 */
[----:B------:R-:W-:-:S04]  /*14e0*/  @!P0 FMUL R35, R35, 16777216 ;  /* 0x4b80000023238820 */ /* 0x000fc80000400000 */
[----:B------:R-:W0:Y:S01]  /*14f0*/  MUFU.RSQ R33, R35 ;  /* 0x0000002300217308 */ /* 0x000e220000001400 */
[----:B------:R-:W-:-:S07]  /*1500*/  @!P1 FMUL R36, R36, 16777216 ;  /* 0x4b80000024249820 */ /* 0x000fce0000400000 */
[----:B------:R-:W2:Y:S01]  /*1510*/  MUFU.RSQ R20, R36 ;  /* 0x0000002400147308 */ /* 0x000ea20000001400 */
[----:B0-----:R-:W-:-:S04]  /*1520*/  @!P0 FMUL R33, R33, 4096 ;  /* 0x4580000021218820 */ /* 0x001fc80000400000 */
[----:B------:R-:W-:Y:S01]  /*1530*/  FMUL R8, R33, R33 ;  /* 0x0000002121087220 */ /* 0x000fe20000400000 */
[----:B--2---:R-:W-:-:S03]  /*1540*/  @!P1 FMUL R20, R20, 4096 ;  /* 0x4580000014149820 */ /* 0x004fc60000400000 */
[----:B------:R-:W-:Y:S01]  /*1550*/  FMUL R8, R33, R8 ;  /* 0x0000000821087220 */ /* 0x000fe20000400000 */
[----:B------:R-:W-:-:S03]  /*1560*/  FMUL R9, R20, R20 ;  /* 0x0000001414097220 */ /* 0x000fc60000400000 */
[----:B------:R-:W-:Y:S01]  /*1570*/  FMUL R8, R15, R8 ;  /* 0x000000080f087220 */ /* 0x000fe20000400000 */
[----:B------:R-:W-:-:S03]  /*1580*/  FMUL R20, R20, R9 ;  /* 0x0000000914147220 */ /* 0x000fc60000400000 */
[-C--:B------:R-:W-:Y:S01]  /*1590*/  FFMA R27, R12, R8.reuse, R27 ;  /* 0x000000080c1b7223 */ /* 0x080fe2000000001b */
[-C--:B------:R-:W-:Y:S01]  /*15a0*/  FFMA R34, R13, R8.reuse, R34 ;  /* 0x000000080d227223 */ /* 0x080fe20000000022 */
[----:B------:R-:W-:Y:S01]  /*15b0*/  FFMA R9, R14, R8, R7 ;  /* 0x000000080e097223 */ /* 0x000fe20000000007 */
[----:B------:R-:W-:-:S04]  /*15c0*/  FMUL R20, R19, R20 ;  /* 0x0000001413147220 */ /* 0x000fc80000400000 */
[-C--:B------:R-:W-:Y:S01]  /*15d0*/  FFMA R27, R16, R20.reuse, R27 ;  /* 0x00000014101b7223 */ /* 0x080fe2000000001b */
[-C--:B------:R-:W-:Y:S01]  /*15e0*/  FFMA R7, R17, R20.reuse, R34 ;  /* 0x0000001411077223 */ /* 0x080fe20000000022 */
[----:B------:R-:W-:Y:S01]  /*15f0*/  FFMA R20, R18, R20, R9 ;  /* 0x0000001412147223 */ /* 0x000fe20000000009 */
[----:B------:R-:W-:Y:S06]  /*1600*/  BRA.U UP0, `(.L_x_9) ;  /* 0xfffffff900d07547 */ /* 0x000fec000b83ffff */
[----:B------:R0:W5:Y:S04]  /*1610*/  LDL R33, [R1+0x10] ;  /* 0x0000100001217983 */ /* 0x0001680000100800 */
[----:B------:R0:W5:Y:S01]  /*1620*/  LDL R31, [R1+0x18] ;  /* 0x00001800011f7983 */ /* 0x0001620000100800 */
[----:B------:R-:W-:-:S03]  /*1630*/  UMOV UR4, URZ ;  /* 0x000000ff00047c82 */ /* 0x000fc60008000000 */
[----:B------:R0:W-:Y:S04]  /*1640*/  STL [R1+0x100], R27 ;  /* 0x0001001b01007387 */ /* 0x0001e80000100800 */
[----:B------:R0:W-:Y:S02]  /*1650*/  STL [R1+0x108], R20 ;  /* 0x0001081401007387 */ /* 0x0001e40000100800 */
.L_x_10:
[----:B------:R-:W-:Y:S02]  /*1660*/  ULEA UR12, UR4, UR7, 0x4 ;  /* 0x00000007040c7291 */ /* 0x000fe4000f8e20ff */
[----:B------:R-:W-:-:S04]  /*1670*/  UIADD3 UR4, UPT, UPT, UR4, 0x4, URZ ;  /* 0x0000000404047890 */ /* 0x000fc8000fffe0ff */
[----:B------:R-:W-:-:S03]  /*1680*/  UISETP.NE.AND UP0, UPT, UR4, 0x40, UPT ;  /* 0x000000400400788c */ /* 0x000fc6000bf05270 */
[----:B------:R-:W2:Y:S04]  /*1690*/  LDS.128 R12, [UR12] ;  /* 0x0000000cff0c7984 */ /* 0x000ea80008000c00 */
[----:B------:R-:W3:Y:S01]  /*16a0*/  LDS.128 R8, [UR12+0x10] ;  /* 0x0000100cff087984 */ /* 0x000ee20008000c00 */
[----:B--2---:R-:W-:Y:S01]  /*16b0*/  FADD R16, -R0, R13 ;  /* 0x0000000d00107221 */ /* 0x004fe20000000100 */
[----:B-----5:R-:W-:Y:S01]  /*16c0*/  FADD R35, -R33, R12 ;  /* 0x0000000c21237221 */ /* 0x020fe20000000100 */
        /* <DEDUP_REMOVED lines=14> */
[----:B------:R-:W2:Y:S02]  /*17b0*/  MUFU.RSQ R13, R12 ;  /* 0x0000000c000d7308 */ /* 0x000ea40000001400 */
[----:B--2---:R-:W-:Y:S01]  /*17c0*/  @!P0 FMUL R13, R13, 4096 ;  /* 0x458000000d0d8820 */ /* 0x004fe20000400000 */
[----:B------:R-:W-:-:S03]  /*17d0*/  FSETP.GEU.AND P0, PT, |R32|, 1.175494350822287508e-38, PT ;  /* 0x008000002000780b */ /* 0x000fc60003f0e200 */
[----:B------:R-:W-:-:S04]  /*17e0*/  FMUL R14, R13, R13 ;  /* 0x0000000d0d0e7220 */ /* 0x000fc80000400000 */
[----:B------:R-:W-:-:S04]  /*17f0*/  FMUL R14, R13, R14 ;  /* 0x0000000e0d0e7220 */ /* 0x000fc80000400000 */
[----:B------:R-:W-:Y:S02]  /*1800*/  FMUL R18, R15, R14 ;  /* 0x0000000e0f127220 */ /* 0x000fe40000400000 */
[----:B------:R-:W2:Y:S01]  /*1810*/  LDS.128 R12, [UR12+0x20] ;  /* 0x0000200cff0c7984 */ /* 0x000ea20008000c00 */
[----:B------:R-:W-:Y:S01]  /*1820*/  @!P0 FMUL R32, R32, 16777216 ;  /* 0x4b80000020208820 */ /* 0x000fe20000400000 */
[-C--:B------:R-:W-:Y:S01]  /*1830*/  FFMA R35, R35, R18.reuse, R28 ;  /* 0x0000001223237223 */ /* 0x080fe2000000001c */
[-C--:B------:R-:W-:Y:S01]  /*1840*/  FFMA R28, R16, R18.reuse, R21 ;  /* 0x00000012101c7223 */ /* 0x080fe20000000015 */
[----:B------:R-:W-:Y:S02]  /*1850*/  FFMA R21, R17, R18, R22 ;  /* 0x0000001211157223 */ /* 0x000fe40000000016 */
[----:B------:R-:W3:Y:S01]  /*1860*/  LDS.128 R16, [UR12+0x30] ;  /* 0x0000300cff107984 */ /* 0x000ee20008000c00 */
[----:B------:R-:W4:Y:S02]  /*1870*/  MUFU.RSQ R22, R32 ;  /* 0x0000002000167308 */ /* 0x000f240000001400 */
[----:B----4-:R-:W-:-:S04]  /*1880*/  @!P0 FMUL R22, R22, 4096 ;  /* 0x4580000016168820 */ /* 0x010fc80000400000 */
[----:B------:R-:W-:-:S04]  /*1890*/  FMUL R37, R22, R22 ;  /* 0x0000001616257220 */ /* 0x000fc80000400000 */
[----:B------:R-:W-:-:S04]  /*18a0*/  FMUL R22, R22, R37 ;  /* 0x0000002516167220 */ /* 0x000fc80000400000 */
[----:B------:R-:W-:Y:S01]  /*18b0*/  FMUL R11, R11, R22 ;  /* 0x000000160b0b7220 */ /* 0x000fe20000400000 */
[----:B--2---:R-:W-:Y:S01]  /*18c0*/  FADD R13, -R0, R13 ;  /* 0x0000000d000d7221 */ /* 0x004fe20000000100 */
[----:B------:R-:W-:Y:S01]  /*18d0*/  FADD R12, -R33, R12 ;  /* 0x0000000c210c7221 */ /* 0x000fe20000000100 */
[----:B------:R-:W-:Y:S01]  /*18e0*/  FADD R14, -R31, R14 ;  /* 0x0000000e1f0e7221 */ /* 0x000fe20000000100 */
[----:B------:R-:W-:Y:S01]  /*18f0*/  FFMA R28, R9, R11, R28 ;  /* 0x0000000b091c7223 */ /* 0x000fe2000000001c */
[----:B------:R-:W-:Y:S01]  /*1900*/  FMUL R37, R13, R13 ;  /* 0x0000000d0d257220 */ /* 0x000fe20000400000 */
[----:B------:R-:W-:Y:S01]  /*1910*/  FFMA R35, R8, R11, R35 ;  /* 0x0000000b08237223 */ /* 0x000fe20000000023 */
[----:B---3--:R-:W-:Y:S01]  /*1920*/  FADD R17, -R0, R17 ;  /* 0x0000001100117221 */ /* 0x008fe20000000100 */
[----:B------:R-:W-:Y:S01]  /*1930*/  FADD R16, -R33, R16 ;  /* 0x0000001021107221 */ /* 0x000fe20000000100 */
[----:B------:R-:W-:Y:S01]  /*1940*/  FFMA R37, R12, R12, R37 ;  /* 0x0000000c0c257223 */ /* 0x000fe20000000025 */
[----:B------:R-:W-:Y:S01]  /*1950*/  FADD R18, -R31, R18 ;  /* 0x000000121f127221 */ /* 0x000fe20000000100 */
[----:B------:R-:W-:Y:S01]  /*1960*/  FMUL R22, R17, R17 ;  /* 0x0000001111167220 */ /* 0x000fe20000400000 */
[----:B------:R-:W-:Y:S01]  /*1970*/  FFMA R21, R10, R11, R21 ;  /* 0x0000000b0a157223 */ /* 0x000fe20000000015 */
[----:B------:R-:W-:-:S02]  /*1980*/  FFMA R37, R14, R14, R37 ;  /* 0x0000000e0e257223 */ /* 0x000fc40000000025 */
[----:B------:R-:W-:Y:S02]  /*1990*/  FFMA R22, R16, R16, R22 ;  /* 0x0000001010167223 */ /* 0x000fe40000000016 */
[----:B------:R-:W-:Y:S02]  /*19a0*/  FADD R37, R37, 9.9999997171806853657e-10 ;  /* 0x3089705f25257421 */ /* 0x000fe40000000000 */
[----:B------:R-:W-:-:S03]  /*19b0*/  FFMA R22, R18, R18, R22 ;  /* 0x0000001212167223 */ /* 0x000fc60000000016 */
[----:B------:R-:W-:Y:S01]  /*19c0*/  FSETP.GEU.AND P0, PT, |R37|, 1.175494350822287508e-38, PT ;  /* 0x008000002500780b */ /* 0x000fe20003f0e200 */
[----:B------:R-:W-:-:S05]  /*19d0*/  FADD R34, R22, 9.9999997171806853657e-10 ;  /* 0x3089705f16227421 */ /* 0x000fca0000000000 */
[----:B------:R-:W-:-:S07]  /*19e0*/  FSETP.GEU.AND P1, PT, |R34|, 1.175494350822287508e-38, PT ;  /* 0x008000002200780b */ /* 0x000fce0003f2e200 */
[----:B------:R-:W-:-:S04]  /*19f0*/  @!P0 FMUL R37, R37, 16777216 ;  /* 0x4b80000025258820 */ /* 0x000fc80000400000 */
[----:B------:R-:W2:Y:S02]  /*1a00*/  MUFU.RSQ R32, R37 ;  /* 0x0000002500207308 */ /* 0x000ea40000001400 */
[----:B------:R-:W-:-:S06]  /*1a10*/  @!P1 FMUL R34, R34, 16777216 ;  /* 0x4b80000022229820 */ /* 0x000fcc0000400000 */
[----:B------:R-:W3:Y:S01]  /*1a20*/  MUFU.RSQ R22, R34 ;  /* 0x0000002200167308 */ /* 0x000ee20000001400 */
[----:B--2---:R-:W-:-:S04]  /*1a30*/  @!P0 FMUL R32, R32, 4096 ;  /* 0x4580000020208820 */ /* 0x004fc80000400000 */
[----:B------:R-:W-:Y:S01]  /*1a40*/  FMUL R9, R32, R32 ;  /* 0x0000002020097220 */ /* 0x000fe20000400000 */
[----:B---3--:R-:W-:-:S03]  /*1a50*/  @!P1 FMUL R22, R22, 4096 ;  /* 0x4580000016169820 */ /* 0x008fc60000400000 */
        /* <DEDUP_REMOVED lines=17> */
.L_x_11:
[----:B------:R-:W-:Y:S02]  /*1b70*/  ULEA UR12, UR4, UR7, 0x4 ;  /* 0x00000007040c7291 */ /* 0x000fe4000f8e20ff */
[----:B------:R-:W-:-:S04]  /*1b80*/  UIADD3 UR4, UPT, UPT, UR4, 0x4, URZ ;  /* 0x0000000404047890 */ /* 0x000fc8000fffe0ff */
[----:B------:R-:W-:-:S03]  /*1b90*/  UISETP.NE.AND UP0, UPT, UR4, 0x40, UPT ;  /* 0x000000400400788c */ /* 0x000fc6000bf05270 */
[----:B------:R-:W3:Y:S04]  /*1ba0*/  LDS.128 R12, [UR12] ;  /* 0x0000000cff0c7984 */ /* 0x000ee80008000c00 */
[----:B------:R-:W4:Y:S01]  /*1bb0*/  LDS.128 R8, [UR12+0x10] ;  /* 0x0000100cff087984 */ /* 0x000f220008000c00 */
[----:B---3--:R-:W-:Y:S01]  /*1bc0*/  FADD R32, -R2, R13 ;  /* 0x0000000d02207221 */ /* 0x008fe20000000100 */
[----:B-----5:R-:W-:Y:S01]  /*1bd0*/  FADD R12, -R33, R12 ;  /* 0x0000000c210c7221 */ /* 0x020fe20000000100 */
[----:B------:R-:W-:Y:S02]  /*1be0*/  FADD R17, -R31, R14 ;  /* 0x0000000e1f117221 */ /* 0x000fe40000000100 */
[----:B------:R-:W-:Y:S01]  /*1bf0*/  FMUL R13, R32, R32 ;  /* 0x00000020200d7220 */ /* 0x000fe20000400000 */
[----:B----4-:R-:W-:Y:S01]  /*1c00*/  FADD R9, -R2, R9 ;  /* 0x0000000902097221 */ /* 0x010fe20000000100 */
        /* <DEDUP_REMOVED lines=11> */
[----:B------:R-:W3:Y:S02]  /*1cc0*/  MUFU.RSQ R13, R14 ;  /* 0x0000000e000d7308 */ /* 0x000ee40000001400 */
[----:B---3--:R-:W-:Y:S01]  /*1cd0*/  @!P0 FMUL R13, R13, 4096 ;  /* 0x458000000d0d8820 */ /* 0x008fe20000400000 */
[----:B------:R-:W-:-:S03]  /*1ce0*/  FSETP.GEU.AND P0, PT, |R34|, 1.175494350822287508e-38, PT ;  /* 0x008000002200780b */ /* 0x000fc60003f0e200 */
[----:B------:R-:W-:-:S04]  /*1cf0*/  FMUL R16, R13, R13 ;  /* 0x0000000d0d107220 */ /* 0x000fc80000400000 */
[----:B------:R-:W-:-:S04]  /*1d00*/  FMUL R16, R13, R16 ;  /* 0x000000100d107220 */ /* 0x000fc80000400000 */
[----:B------:R-:W-:Y:S02]  /*1d10*/  FMUL R16, R15, R16 ;  /* 0x000000100f107220 */ /* 0x000fe40000400000 */
[----:B------:R-:W-:Y:S02]  /*1d20*/  @!P0 FMUL R34, R34, 16777216 ;  /* 0x4b80000022228820 */ /* 0x000fe40000400000 */
[-C--:B------:R-:W-:Y:S01]  /*1d30*/  FFMA R29, R12, R16.reuse, R29 ;  /* 0x000000100c1d7223 */ /* 0x080fe2000000001d */
[-C--:B------:R-:W-:Y:S01]  /*1d40*/  FFMA R32, R32, R16.reuse, R23 ;  /* 0x0000001020207223 */ /* 0x080fe20000000017 */
[----:B------:R-:W3:Y:S01]  /*1d50*/  LDS.128 R12, [UR12+0x20] ;  /* 0x0000200cff0c7984 */ /* 0x000ee20008000c00 */
[----:B------:R-:W-:Y:S02]  /*1d60*/  FFMA R23, R17, R16, R24 ;  /* 0x0000001011177223 */ /* 0x000fe40000000018 */
[----:B------:R-:W4:Y:S01]  /*1d70*/  MUFU.RSQ R24, R34 ;  /* 0x0000002200187308 */ /* 0x000f220000001400 */
[----:B------:R-:W0:Y:S01]  /*1d80*/  LDS.128 R16, [UR12+0x30] ;  /* 0x0000300cff107984 */ /* 0x000e220008000c00 */
[----:B----4-:R-:W-:-:S04]  /*1d90*/  @!P0 FMUL R24, R24, 4096 ;  /* 0x4580000018188820 */ /* 0x010fc80000400000 */
[----:B------:R-:W-:-:S04]  /*1da0*/  FMUL R35, R24, R24 ;  /* 0x0000001818237220 */ /* 0x000fc80000400000 */
[----:B------:R-:W-:-:S04]  /*1db0*/  FMUL R24, R24, R35 ;  /* 0x0000002318187220 */ /* 0x000fc80000400000 */
[----:B------:R-:W-:-:S04]  /*1dc0*/  FMUL R11, R11, R24 ;  /* 0x000000180b0b7220 */ /* 0x000fc80000400000 */
[-C--:B------:R-:W-:Y:S01]  /*1dd0*/  FFMA R32, R9, R11.reuse, R32 ;  /* 0x0000000b09207223 */ /* 0x080fe20000000020 */
[-C--:B------:R-:W-:Y:S01]  /*1de0*/  FFMA R29, R8, R11.reuse, R29 ;  /* 0x0000000b081d7223 */ /* 0x080fe2000000001d */
[----:B------:R-:W-:Y:S01]  /*1df0*/  FFMA R23, R10, R11, R23 ;  /* 0x0000000b0a177223 */ /* 0x000fe20000000017 */
[C---:B---3--:R-:W-:Y:S01]  /*1e00*/  FADD R13, -R2.reuse, R13 ;  /* 0x0000000d020d7221 */ /* 0x048fe20000000100 */
[----:B------:R-:W-:Y:S01]  /*1e10*/  FADD R12, -R33, R12 ;  /* 0x0000000c210c7221 */ /* 0x000fe20000000100 */
[----:B------:R-:W-:Y:S02]  /*1e20*/  FADD R14, -R31, R14 ;  /* 0x0000000e1f0e7221 */ /* 0x000fe40000000100 */
[----:B------:R-:W-:Y:S01]  /*1e30*/  FMUL R35, R13, R13 ;  /* 0x0000000d0d237220 */ /* 0x000fe20000400000 */
[----:B0-----:R-:W-:Y:S01]  /*1e40*/  FADD R17, -R2, R17 ;  /* 0x0000001102117221 */ /* 0x001fe20000000100 */
        /* <DEDUP_REMOVED lines=9> */
[----:B------:R-:W-:-:S05]  /*1ee0*/  FADD R37, R37, 9.9999997171806853657e-10 ;  /* 0x3089705f25257421 */ /* 0x000fca0000000000 */
[----:B------:R-:W-:-:S07]  /*1ef0*/  FSETP.GEU.AND P1, PT, |R37|, 1.175494350822287508e-38, PT ;  /* 0x008000002500780b */ /* 0x000fce0003f2e200 */
[----:B------:R-:W-:-:S04]  /*1f00*/  @!P0 FMUL R35, R35, 16777216 ;  /* 0x4b80000023238820 */ /* 0x000fc80000400000 */
[----:B------:R-:W0:Y:S02]  /*1f10*/  MUFU.RSQ R34, R35 ;  /* 0x0000002300227308 */ /* 0x000e240000001400 */
[----:B------:R-:W-:-:S06]  /*1f20*/  @!P1 FMUL R37, R37, 16777216 ;  /* 0x4b80000025259820 */ /* 0x000fcc0000400000 */
[----:B------:R-:W3:Y:S01]  /*1f30*/  MUFU.RSQ R24, R37 ;  /* 0x0000002500187308 */ /* 0x000ee20000001400 */
[----:B0-----:R-:W-:-:S04]  /*1f40*/  @!P0 FMUL R34, R34, 4096 ;  /* 0x4580000022228820 */ /* 0x001fc80000400000 */
        /* <DEDUP_REMOVED lines=19> */
.L_x_12:
        /* <DEDUP_REMOVED lines=27> */
[----:B------:R-:W3:Y:S01]  /*2230*/  LDS.128 R12, [UR12+0x20] ;  /* 0x0000200cff0c7984 */ /* 0x000ee20008000c00 */
[----:B------:R-:W-:Y:S01]  /*2240*/  @!P0 FMUL R32, R32, 16777216 ;  /* 0x4b80000020208820 */ /* 0x000fe20000400000 */
[-C--:B------:R-:W-:Y:S01]  /*2250*/  FFMA R35, R35, R18.reuse, R30 ;  /* 0x0000001223237223 */ /* 0x080fe2000000001e */
[-C--:B------:R-:W-:Y:S01]  /*2260*/  FFMA R30, R16, R18.reuse, R25 ;  /* 0x00000012101e7223 */ /* 0x080fe20000000019 */
[----:B------:R-:W-:Y:S02]  /*2270*/  FFMA R25, R17, R18, R26 ;  /* 0x0000001211197223 */ /* 0x000fe4000000001a */
[----:B------:R-:W4:Y:S01]  /*2280*/  LDS.128 R16, [UR12+0x30] ;  /* 0x0000300cff107984 */ /* 0x000f220008000c00 */
[----:B------:R-:W1:Y:S02]  /*2290*/  MUFU.RSQ R26, R32 ;  /* 0x00000020001a7308 */ /* 0x000e640000001400 */
[----:B-1----:R-:W-:-:S04]  /*22a0*/  @!P0 FMUL R26, R26, 4096 ;  /* 0x458000001a1a8820 */ /* 0x002fc80000400000 */
[----:B------:R-:W-:-:S04]  /*22b0*/  FMUL R37, R26, R26 ;  /* 0x0000001a1a257220 */ /* 0x000fc80000400000 */
[----:B------:R-:W-:-:S04]  /*22c0*/  FMUL R26, R26, R37 ;  /* 0x000000251a1a7220 */ /* 0x000fc80000400000 */
[----:B------:R-:W-:Y:S01]  /*22d0*/  FMUL R11, R11, R26 ;  /* 0x0000001a0b0b7220 */ /* 0x000fe20000400000 */
[----:B---3--:R-:W-:Y:S01]  /*22e0*/  FADD R13, -R3, R13 ;  /* 0x0000000d030d7221 */ /* 0x008fe20000000100 */
[----:B------:R-:W-:Y:S01]  /*22f0*/  FADD R12, -R33, R12 ;  /* 0x0000000c210c7221 */ /* 0x000fe20000000100 */
[----:B------:R-:W-:Y:S01]  /*2300*/  FADD R14, -R31, R14 ;  /* 0x0000000e1f0e7221 */ /* 0x000fe20000000100 */
[----:B------:R-:W-:Y:S01]  /*2310*/  FFMA R30, R9, R11, R30 ;  /* 0x0000000b091e7223 */ /* 0x000fe2000000001e */
[----:B------:R-:W-:Y:S01]  /*2320*/  FMUL R37, R13, R13 ;  /* 0x0000000d0d257220 */ /* 0x000fe20000400000 */
[----:B------:R-:W-:Y:S01]  /*2330*/  FFMA R35, R8, R11, R35 ;  /* 0x0000000b08237223 */ /* 0x000fe20000000023 */
[----:B----4-:R-:W-:Y:S01]  /*2340*/  FADD R17, -R3, R17 ;  /* 0x0000001103117221 */ /* 0x010fe20000000100 */
        /* <DEDUP_REMOVED lines=13> */
[----:B------:R-:W1:Y:S02]  /*2420*/  MUFU.RSQ R32, R37 ;  /* 0x0000002500207308 */ /* 0x000e640000001400 */
[----:B------:R-:W-:-:S06]  /*2430*/  @!P1 FMUL R34, R34, 16777216 ;  /* 0x4b80000022229820 */ /* 0x000fcc0000400000 */
[----:B------:R-:W3:Y:S01]  /*2440*/  MUFU.RSQ R26, R34 ;  /* 0x00000022001a7308 */ /* 0x000ee20000001400 */
[----:B-1----:R-:W-:-:S04]  /*2450*/  @!P0 FMUL R32, R32, 4096 ;  /* 0x4580000020208820 */ /* 0x002fc80000400000 */
        /* <DEDUP_REMOVED lines=14> */
[----:B------:R3:W-:Y:S01]  /*2540*/  STL [R1+0x130], R30 ;  /* 0x0001301e01007387 */ /* 0x0007e20000100800 */
[----:B------:R-:W-:Y:S01]  /*2550*/  BAR.SYNC.DEFER_BLOCKING 0x0 ;  /* 0x0000000000007b1d */ /* 0x000fe20000010000 */
[C---:B------:R-:W-:Y:S02]  /*2560*/  ISETP.NE.AND P0, PT, R4.reuse, UR5, PT ;  /* 0x0000000504007c0c */ /* 0x040fe4000bf05270 */
[----:B------:R-:W-:-:S03]  /*2570*/  IADD3 R4, PT, PT, R4, 0x1, RZ ;  /* 0x0000000104047810 */ /* 0x000fc60007ffe0ff */
[----:B------:R3:W-:Y:S08]  /*2580*/  STL [R1+0x138], R26 ;  /* 0x0001381a01007387 */ /* 0x0007f00000100800 */
[----:B------:R-:W-:Y:S05]  /*2590*/  @P0 BRA `(.L_x_13) ;  /* 0xffffffe800a00947 */ /* 0x000fea000383ffff */
[----:B------:R1:W-:Y:S04]  /*25a0*/  STL [R1+0x104], R7 ;  /* 0x0001040701007387 */ /* 0x0003e80000100800 */
[----:B------:R1:W-:Y:S04]  /*25b0*/  STL [R1+0x114], R21 ;  /* 0x0001141501007387 */ /* 0x0003e80000100800 */
[----:B------:R1:W-:Y:S04]  /*25c0*/  STL [R1+0x124], R23 ;  /* 0x0001241701007387 */ /* 0x0003e80000100800 */
[----:B------:R1:W-:Y:S04]  /*25d0*/  STL [R1+0x134], R25 ;  /* 0x0001341901007387 */ /* 0x0003e80000100800 */
[----:B------:R1:W-:Y:S04]  /*25e0*/  STL [R1+0x10c], RZ ;  /* 0x00010cff01007387 */ /* 0x0003e80000100800 */
[----:B------:R1:W-:Y:S04]  /*25f0*/  STL [R1+0x11c], RZ ;  /* 0x00011cff01007387 */ /* 0x0003e80000100800 */
[----:B------:R1:W-:Y:S04]  /*2600*/  STL [R1+0x12c], RZ ;  /* 0x00012cff01007387 */ /* 0x0003e80000100800 */
[----:B------:R1:W-:Y:S02]  /*2610*/  STL [R1+0x13c], RZ ;  /* 0x00013cff01007387 */ /* 0x0003e40000100800 */
.L_x_8:
[----:B------:R-:W5:Y:S02]  /*2620*/  LDCU UR5, c[0x0][0x384] ;  /* 0x00007080ff0577ac */ /* 0x000f640008000800 */
[----:B-----5:R-:W-:-:S06]  /*2630*/  UISETP.GE.AND UP0, UPT, UR5, 0x1, UPT ;  /* 0x000000010500788c */ /* 0x020fcc000bf06270 */
[----:B------:R-:W-:-:S13]  /*2640*/  PLOP3.LUT P0, PT, PT, PT, UP0, 0x80, 0x8 ;  /* 0x000000000008781c */ /* 0x000fda0003f0f008 */
[----:B------:R-:W-:Y:S05]  /*2650*/  @!P0 EXIT ;  /* 0x000000000000894d */ /* 0x000fea0003800000 */
[----:B------:R-:W-:Y:S01]  /*2660*/  UISETP.GE.U32.AND UP0, UPT, UR5, 0x8, UPT ;  /* 0x000000080500788c */ /* 0x000fe2000bf06070 */
[----:B0-----:R-:W-:Y:S01]  /*2670*/  IADD3 R24, PT, PT, R5, UR6, RZ ;  /* 0x0000000605187c10 */ /* 0x001fe2000fffe0ff */
[----:B------:R-:W-:Y:S01]  /*2680*/  ULOP3.LUT UR13, UR5, 0x7, URZ, 0xc0, !UPT ;  /* 0x00000007050d7892 */ /* 0x000fe2000f8ec0ff */
[----:B------:R-:W-:-:S06]  /*2690*/  UMOV UR4, URZ ;  /* 0x000000ff00047c82 */ /* 0x000fcc0008000000 */
[----:B------:R-:W-:Y:S05]  /*26a0*/  BRA.U !UP0, `(.L_x_14) ;  /* 0x00000005084c7547 */ /* 0x000fea000b800000 */
[----:B-1----:R-:W0:Y:S01]  /*26b0*/  LDC R25, c[0x0][0x388] ;  /* 0x0000e200ff197b82 */ /* 0x002e220000000800 */
[----:B------:R-:W-:Y:S01]  /*26c0*/  ULOP3.LUT UR4, UR5, 0x7ffffff8, URZ, 0xc0, !UPT ;  /* 0x7ffffff805047892 */ /* 0x000fe2000f8ec0ff */
[----:B----4-:R-:W-:Y:S01]  /*26d0*/  SHF.L.U32 R2, R24, 0x2, RZ ;  /* 0x0000000218027819 */ /* 0x010fe200000006ff */
[----:B------:R-:W1:Y:S01]  /*26e0*/  LDCU UR9, c[0x0][0x380] ;  /* 0x00007000ff0977ac */ /* 0x000e620008000800 */
[----:B--2---:R-:W-:Y:S01]  /*26f0*/  MOV R0, R24 ;  /* 0x0000001800007202 */ /* 0x004fe20000000f00 */
[----:B------:R-:W-:-:S03]  /*2700*/  UIADD3 UR7, UPT, UPT, -UR4, URZ, URZ ;  /* 0x000000ff04077290 */ /* 0x000fc6000fffe1ff */
[----:B------:R-:W2:Y:S01]  /*2710*/  LDC R3, c[0x0][0x388] ;  /* 0x0000e200ff037b82 */ /* 0x000ea20000000800 */
[----:B------:R-:W-:Y:S01]  /*2720*/  UMOV UR5, URZ ;  /* 0x000000ff00057c82 */ /* 0x000fe20008000000 */
[C---:B0-----:R-:W-:Y:S01]  /*2730*/  IADD3 R5, PT, PT, R25.reuse, UR6, R5 ;  /* 0x0000000619057c10 */ /* 0x041fe2000fffe005 */
[C-C-:B------:R-:W-:Y:S01]  /*2740*/  IMAD R29, R25.reuse, 0x3, R24.reuse ;  /* 0x00000003191d7824 */ /* 0x140fe200078e0218 */
[CC--:B---3--:R-:W-:Y:S01]  /*2750*/  LEA R30, R25.reuse, R24.reuse, 0x1 ;  /* 0x00000018191e7211 */ /* 0x0c8fe200078e08ff */
[C-C-:B------:R-:W-:Y:S01]  /*2760*/  IMAD R27, R25.reuse, 0x5, R24.reuse ;  /* 0x00000005191b7824 */ /* 0x140fe200078e0218 */
[C---:B------:R-:W-:Y:S01]  /*2770*/  LEA R28, R25.reuse, R24, 0x2 ;  /* 0x00000018191c7211 */ /* 0x040fe200078e10ff */
[--C-:B------:R-:W-:Y:S01]  /*2780*/  IMAD R26, R25, 0x6, R24.reuse ;  /* 0x00000006191a7824 */ /* 0x100fe200078e0218 */
[----:B------:R-:W-:Y:S01]  /*2790*/  SHF.L.U32 R31, R5, 0x2, RZ ;  /* 0x00000002051f7819 */ /* 0x000fe200000006ff */
[----:B------:R-:W-:Y:S01]  /*27a0*/  IMAD R25, R25, 0x7, R24 ;  /* 0x0000000719197824 */ /* 0x000fe200078e0218 */
[----:B------:R-:W-:-:S02]  /*27b0*/  SHF.L.U32 R30, R30, 0x2, RZ ;  /* 0x000000021e1e7819 */ /* 0x000fc400000006ff */
[----:B------:R-:W-:Y:S02]  /*27c0*/  SHF.L.U32 R29, R29, 0x2, RZ ;  /* 0x000000021d1d7819 */ /* 0x000fe400000006ff */
[----:B------:R-:W-:Y:S02]  /*27d0*/  SHF.L.U32 R28, R28, 0x2, RZ ;  /* 0x000000021c1c7819 */ /* 0x000fe400000006ff */
[----:B------:R-:W-:Y:S02]  /*27e0*/  SHF.L.U32 R27, R27, 0x2, RZ ;  /* 0x000000021b1b7819 */ /* 0x000fe400000006ff */
[----:B------:R-:W-:Y:S02]  /*27f0*/  SHF.L.U32 R26, R26, 0x2, RZ ;  /* 0x000000021a1a7819 */ /* 0x000fe400000006ff */
[----:B-12---:R-:W-:-:S07]  /*2800*/  SHF.L.U32 R25, R25, 0x2, RZ ;  /* 0x0000000219197819 */ /* 0x006fce00000006ff */
.L_x_15:
[C---:B------:R-:W-:Y:S01]  /*2810*/  ISETP.GE.AND P4, PT, R0.reuse, UR9, PT ;  /* 0x0000000900007c0c */ /* 0x040fe2000bf86270 */
[----:B------:R-:W-:Y:S01]  /*2820*/  ULEA UR12, UR5, UR8, 0x2 ;  /* 0x00000008050c7291 */ /* 0x000fe2000f8e10ff */
[----:B0-----:R-:W-:-:S11]  /*2830*/  IADD3 R4, PT, PT, R0, R3, RZ ;  /* 0x0000000300047210 */ /* 0x001fd60007ffe0ff */
[----:B------:R-:W2:Y:S01]  /*2840*/  @!P4 LDL.128 R8, [UR12] ;  /* 0x0000000cff08c983 */ /* 0x000ea20008100c00 */
[C---:B------:R-:W-:Y:S01]  /*2850*/  IADD3 R6, PT, PT, R4.reuse, R3, RZ ;  /* 0x0000000304067210 */ /* 0x040fe20007ffe0ff */
[----:B------:R-:W0:Y:S01]  /*2860*/  @!P4 LDC.64 R20, c[0x0][0x398] ;  /* 0x0000e600ff14cb82 */ /* 0x000e220000000a00 */
[----:B------:R-:W-:Y:S02]  /*2870*/  ISETP.GE.AND P3, PT, R4, UR9, PT ;  /* 0x0000000904007c0c */ /* 0x000fe4000bf66270 */
[----:B------:R-:W-:-:S11]  /*2880*/  ISETP.GE.AND P2, PT, R6, UR9, PT ;  /* 0x0000000906007c0c */ /* 0x000fd6000bf46270 */
[----:B------:R-:W3:Y:S01]  /*2890*/  @!P3 LDL.128 R12, [UR12+0x10] ;  /* 0x0000100cff0cb983 */ /* 0x000ee20008100c00 */
[----:B------:R-:W-:Y:S01]  /*28a0*/  IADD3 R32, PT, PT, R6, R3, RZ ;  /* 0x0000000306207210 */ /* 0x000fe20007ffe0ff */
[----:B------:R-:W1:Y:S02]  /*28b0*/  @!P3 LDC.64 R22, c[0x0][0x398] ;  /* 0x0000e600ff16bb82 */ /* 0x000e640000000a00 */
[----:B------:R-:W4:Y:S01]  /*28c0*/  @!P2 LDL.128 R16, [UR12+0x20] ;  /* 0x0000200cff10a983 */ /* 0x000f220008100c00 */
[----:B------:R-:W-:-:S13]  /*28d0*/  ISETP.GE.AND P1, PT, R32, UR9, PT ;  /* 0x0000000920007c0c */ /* 0x000fda000bf26270 */
[----:B------:R-:W5:Y:S01]  /*28e0*/  @!P1 LDL.128 R4, [UR12+0x30] ;  /* 0x0000300cff049983 */ /* 0x000f620008100c00 */
[----:B------:R-:W-:Y:S01]  /*28f0*/  IADD3 R32, PT, PT, R32, R3, RZ ;  /* 0x0000000320207210 */ /* 0x000fe20007ffe0ff */
[----:B0-----:R-:W-:-:S03]  /*2900*/  @!P4 IMAD.WIDE R20, R2, 0x4, R20 ;  /* 0x000000040214c825 */ /* 0x001fc600078e0214 */
[C---:B------:R-:W-:Y:S02]  /*2910*/  ISETP.GE.AND P0, PT, R32.reuse, UR9, PT ;  /* 0x0000000920007c0c */ /* 0x040fe4000bf06270 */
[----:B------:R-:W-:-:S04]  /*2920*/  IADD3 R32, PT, PT, R32, R3, RZ ;  /* 0x0000000320207210 */ /* 0x000fc80007ffe0ff */
[----:B------:R-:W-:-:S04]  /*2930*/  IADD3 R34, PT, PT, R32, R3, RZ ;  /* 0x0000000320227210 */ /* 0x000fc80007ffe0ff */
[----:B------:R-:W-:Y:S01]  /*2940*/  ISETP.GE.AND P5, PT, R34, UR9, PT ;  /* 0x0000000922007c0c */ /* 0x000fe2000bfa6270 */
[----:B-1----:R-:W-:Y:S01]  /*2950*/  @!P3 IMAD.WIDE R22, R31, 0x4, R22 ;  /* 0x000000041f16b825 */ /* 0x002fe200078e0216 */
[----:B--2---:R0:W-:Y:S01]  /*2960*/  @!P4 STG.E.128 desc[UR10][R20.64], R8 ;  /* 0x000000081400c986 */ /* 0x0041e2000c101d0a */
[----:B------:R-:W-:Y:S02]  /*2970*/  ISETP.GE.AND P4, PT, R32, UR9, PT ;  /* 0x0000000920007c0c */ /* 0x000fe4000bf86270 */
[----:B------:R-:W-:Y:S01]  /*2980*/  IADD3 R32, PT, PT, R34, R3, RZ ;  /* 0x0000000322207210 */ /* 0x000fe20007ffe0ff */
[----:B0-----:R-:W2:Y:S01]  /*2990*/  @!P0 LDL.128 R8, [UR12+0x40] ;  /* 0x0000400cff088983 */ /* 0x001ea20008100c00 */
[----:B------:R-:W0:Y:S02]  /*29a0*/  @!P2 LDC.64 R20, c[0x0][0x398] ;  /* 0x0000e600ff14ab82 */ /* 0x000e240000000a00 */
[----:B------:R-:W-:Y:S01]  /*29b0*/  ISETP.GE.AND P6, PT, R32, UR9, PT ;  /* 0x0000000920007c0c */ /* 0x000fe2000bfc6270 */
[----:B---3--:R1:W-:Y:S05]  /*29c0*/  @!P3 STG.E.128 desc[UR10][R22.64], R12 ;  /* 0x0000000c1600b986 */ /* 0x0083ea000c101d0a */
[----:B------:R-:W3:Y:S01]  /*29d0*/  @!P1 LDC.64 R32, c[0x0][0x398] ;  /* 0x0000e600ff209b82 */ /* 0x000ee20000000a00 */
[----:B-1----:R-:W2:Y:S01]  /*29e0*/  @!P4 LDL.128 R12, [UR12+0x50] ;  /* 0x0000500cff0cc983 */ /* 0x002ea20008100c00 */
[----:B0-----:R-:W-:-:S05]  /*29f0*/  @!P2 IMAD.WIDE R20, R30, 0x4, R20 ;  /* 0x000000041e14a825 */ /* 0x001fca00078e0214 */
[----:B----4-:R0:W-:Y:S04]  /*2a00*/  @!P2 STG.E.128 desc[UR10][R20.64], R16 ;  /* 0x000000101400a986 */ /* 0x0101e8000c101d0a */
[----:B0-----:R-:W4:Y:S04]  /*2a10*/  @!P5 LDL.128 R16, [UR12+0x60] ;  /* 0x0000600cff10d983 */ /* 0x001f280008100c00 */
[----:B------:R-:W4:Y:S01]  /*2a20*/  @!P6 LDL.128 R20, [UR12+0x70] ;  /* 0x0000700cff14e983 */ /* 0x000f220008100c00 */
[----:B---3--:R-:W-:-:S05]  /*2a30*/  @!P1 IMAD.WIDE R32, R29, 0x4, R32 ;  /* 0x000000041d209825 */ /* 0x008fca00078e0220 */
[----:B-----5:R0:W-:Y:S02]  /*2a40*/  @!P1 STG.E.128 desc[UR10][R32.64], R4 ;  /* 0x0000000420009986 */ /* 0x0201e4000c101d0a */
[----:B0-----:R-:W0:Y:S08]  /*2a50*/  @!P0 LDC.64 R4, c[0x0][0x398] ;  /* 0x0000e600ff048b82 */ /* 0x001e300000000a00 */
[----:B------:R-:W1:Y:S01]  /*2a60*/  @!P5 LDC.64 R6, c[0x0][0x398] ;  /* 0x0000e600ff06db82 */ /* 0x000e620000000a00 */
[----:B0-----:R-:W-:-:S07]  /*2a70*/  @!P0 IMAD.WIDE R34, R28, 0x4, R4 ;  /* 0x000000041c228825 */ /* 0x001fce00078e0204 */
[----:B------:R-:W0:Y:S01]  /*2a80*/  @!P6 LDC.64 R4, c[0x0][0x398] ;  /* 0x0000e600ff04eb82 */ /* 0x000e220000000a00 */
[----:B-1----:R-:W-:Y:S01]  /*2a90*/  @!P5 IMAD.WIDE R6, R26, 0x4, R6 ;  /* 0x000000041a06d825 */ /* 0x002fe200078e0206 */
[----:B------:R-:W-:-:S03]  /*2aa0*/  UIADD3 UR7, UPT, UPT, UR7, 0x8, URZ ;  /* 0x0000000807077890 */ /* 0x000fc6000fffe0ff */
[----:B0-----:R-:W-:Y:S01]  /*2ab0*/  @!P6 IMAD.WIDE R4, R25, 0x4, R4 ;  /* 0x000000041904e825 */ /* 0x001fe200078e0204 */
[----:B------:R-:W-:Y:S01]  /*2ac0*/  UISETP.NE.AND UP0, UPT, UR7, URZ, UPT ;  /* 0x000000ff0700728c */ /* 0x000fe2000bf05270 */
[C---:B------:R-:W-:Y:S02]  /*2ad0*/  LEA R0, R3.reuse, R0, 0x3 ;  /* 0x0000000003007211 */ /* 0x040fe400078e18ff */
[C---:B------:R-:W-:Y:S02]  /*2ae0*/  LEA R2, R3.reuse, R2, 0x5 ;  /* 0x0000000203027211 */ /* 0x040fe400078e28ff */
[C---:B------:R-:W-:Y:S02]  /*2af0*/  LEA R31, R3.reuse, R31, 0x5 ;  /* 0x0000001f031f7211 */ /* 0x040fe400078e28ff */
[C---:B------:R-:W-:Y:S02]  /*2b00*/  LEA R30, R3.reuse, R30, 0x5 ;  /* 0x0000001e031e7211 */ /* 0x040fe400078e28ff */
[----:B------:R-:W-:-:S02]  /*2b10*/  LEA R29, R3, R29, 0x5 ;  /* 0x0000001d031d7211 */ /* 0x000fc400078e28ff */
[C---:B------:R-:W-:Y:S02]  /*2b20*/  LEA R28, R3.reuse, R28, 0x5 ;  /* 0x0000001c031c7211 */ /* 0x040fe400078e28ff */
[C---:B------:R-:W-:Y:S02]  /*2b30*/  LEA R26, R3.reuse, R26, 0x5 ;  /* 0x0000001a031a7211 */ /* 0x040fe400078e28ff */
[----:B------:R-:W-:Y:S01]  /*2b40*/  LEA R25, R3, R25, 0x5 ;  /* 0x0000001903197211 */ /* 0x000fe200078e28ff */
[----:B------:R-:W-:Y:S01]  /*2b50*/  UIADD3 UR5, UPT, UPT, UR5, 0x20, URZ ;  /* 0x0000002005057890 */ /* 0x000fe2000fffe0ff */
[----:B--2---:R0:W-:Y:S02]  /*2b60*/  @!P0 STG.E.128 desc[UR10][R34.64], R8 ;  /* 0x0000000822008986 */ /* 0x0041e4000c101d0a */
[----:B0-----:R-:W0:Y:S02]  /*2b70*/  @!P4 LDC.64 R8, c[0x0][0x398] ;  /* 0x0000e600ff08cb82 */ /* 0x001e240000000a00 */
[----:B0-----:R-:W-:-:S05]  /*2b80*/  @!P4 IMAD.WIDE R8, R27, 0x4, R8 ;  /* 0x000000041b08c825 */ /* 0x001fca00078e0208 */
[----:B------:R0:W-:Y:S04]  /*2b90*/  @!P4 STG.E.128 desc[UR10][R8.64], R12 ;  /* 0x0000000c0800c986 */ /* 0x0001e8000c101d0a */
[----:B----4-:R0:W-:Y:S04]  /*2ba0*/  @!P5 STG.E.128 desc[UR10][R6.64], R16 ;  /* 0x000000100600d986 */ /* 0x0101e8000c101d0a */
[----:B------:R0:W-:Y:S01]  /*2bb0*/  @!P6 STG.E.128 desc[UR10][R4.64], R20 ;  /* 0x000000140400e986 */ /* 0x0001e2000c101d0a */
[----:B------:R-:W-:Y:S01]  /*2bc0*/  LEA R27, R3, R27, 0x5 ;  /* 0x0000001b031b7211 */ /* 0x000fe200078e28ff */
[----:B------:R-:W-:Y:S06]  /*2bd0*/  BRA.U UP0, `(.L_x_15) ;  /* 0xfffffffd000c7547 */ /* 0x000fec000b83ffff */
.L_x_14:
[----:B------:R-:W-:-:S13]  /*2be0*/  ISETP.NE.AND P0, PT, RZ, UR13, PT ;  /* 0x0000000dff007c0c */ /* 0x000fda000bf05270 */
[----:B------:R-:W-:Y:S05]  /*2bf0*/  @!P0 EXIT ;  /* 0x000000000000894d */ /* 0x000fea0003800000 */
[----:B--2---:R-:W2:Y:S01]  /*2c00*/  LDC R0, c[0x0][0x384] ;  /* 0x0000e100ff007b82 */ /* 0x004ea20000000800 */
[----:B------:R-:W-:Y:S01]  /*2c10*/  UISETP.GE.U32.AND UP0, UPT, UR13, 0x4, UPT ;  /* 0x000000040d00788c */ /* 0x000fe2000bf06070 */
[----:B--2---:R-:W-:-:S04]  /*2c20*/  LOP3.LUT R31, R0, 0x3, RZ, 0xc0, !PT ;  /* 0x00000003001f7812 */ /* 0x004fc800078ec0ff */
[----:B------:R-:W-:-:S04]  /*2c30*/  ISETP.NE.AND P4, PT, R31, RZ, PT ;  /* 0x000000ff1f00720c */ /* 0x000fc80003f85270 */
[----:B------:R-:W-:Y:S09]  /*2c40*/  BRA.U !UP0, `(.L_x_16) ;  /* 0x0000000108ac7547 */ /* 0x000ff2000b800000 */
[----:B------:R-:W2:Y:S01]  /*2c50*/  LDCU UR5, c[0x0][0x388] ;  /* 0x00007100ff0577ac */ /* 0x000ea20008000800 */
[----:B----4-:R-:W-:Y:S02]  /*2c60*/  MOV R2, UR4 ;  /* 0x0000000400027c02 */ /* 0x010fe40008000f00 */
[----:B0-----:R-:W-:Y:S02]  /*2c70*/  MOV R4, UR4 ;  /* 0x0000000400047c02 */ /* 0x001fe40008000f00 */
[----:B------:R-:W-:Y:S02]  /*2c80*/  MOV R5, UR4 ;  /* 0x0000000400057c02 */ /* 0x000fe40008000f00 */
[----:B--2---:R-:W-:-:S05]  /*2c90*/  MOV R3, UR5 ;  /* 0x0000000500037c02 */ /* 0x004fca0008000f00 */
[----:B---3--:R-:W-:Y:S01]  /*2ca0*/  IMAD R30, R3, UR4, R24 ;  /* 0x00000004031e7c24 */ /* 0x008fe2000f8e0218 */
[----:B------:R-:W-:-:S04]  /*2cb0*/  MOV R3, UR4 ;  /* 0x0000000400037c02 */ /* 0x000fc80008000f00 */
[C---:B------:R-:W-:Y:S02]  /*2cc0*/  IADD3 R29, PT, PT, R30.reuse, UR5, RZ ;  /* 0x000000051e1d7c10 */ /* 0x040fe4000fffe0ff */
[----:B------:R-:W-:Y:S02]  /*2cd0*/  ISETP.GE.AND P0, PT, R30, UR9, PT ;  /* 0x000000091e007c0c */ /* 0x000fe4000bf06270 */
[C---:B------:R-:W-:Y:S02]  /*2ce0*/  IADD3 R28, PT, PT, R29.reuse, UR5, RZ ;  /* 0x000000051d1c7c10 */ /* 0x040fe4000fffe0ff */
[----:B------:R-:W-:Y:S02]  /*2cf0*/  ISETP.GE.AND P1, PT, R29, UR9, PT ;  /* 0x000000091d007c0c */ /* 0x000fe4000bf26270 */
[C---:B-1----:R-:W-:Y:S02]  /*2d00*/  IADD3 R25, PT, PT, R28.reuse, UR5, RZ ;  /* 0x000000051c197c10 */ /* 0x042fe4000fffe0ff */
[----:B------:R-:W-:-:S02]  /*2d10*/  ISETP.GE.AND P2, PT, R28, UR9, PT ;  /* 0x000000091c007c0c */ /* 0x000fc4000bf46270 */
[----:B------:R-:W-:-:S03]  /*2d20*/  ISETP.GE.AND P3, PT, R25, UR9, PT ;  /* 0x0000000919007c0c */ /* 0x000fc6000bf66270 */
[----:B------:R-:W-:Y:S01]  /*2d30*/  @!P0 SHF.L.U32 R2, R2, 0x2, RZ ;  /* 0x0000000202028819 */ /* 0x000fe200000006ff */
[----:B------:R-:W0:Y:S03]  /*2d40*/  @!P0 LDC.64 R26, c[0x0][0x398] ;  /* 0x0000e600ff1a8b82 */ /* 0x000e260000000a00 */
[----:B------:R-:W-:Y:S02]  /*2d50*/  @!P1 LEA R3, R3, 0x4, 0x2 ;  /* 0x0000000403039811 */ /* 0x000fe400078e10ff */
[----:B------:R-:W-:Y:S02]  /*2d60*/  @!P0 LEA R16, R2, UR8, 0x2 ;  /* 0x0000000802108c11 */ /* 0x000fe4000f8e10ff */
[----:B------:R-:W-:Y:S01]  /*2d70*/  @!P2 LEA R4, R4, 0x8, 0x2 ;  /* 0x000000080404a811 */ /* 0x000fe200078e10ff */
[----:B------:R-:W1:Y:S01]  /*2d80*/  @!P1 LDC.64 R22, c[0x0][0x398] ;  /* 0x0000e600ff169b82 */ /* 0x000e620000000a00 */
[----:B------:R-:W-:-:S02]  /*2d90*/  @!P3 LEA R5, R5, 0xc, 0x2 ;  /* 0x0000000c0505b811 */ /* 0x000fc400078e10ff */
[----:B------:R-:W-:Y:S01]  /*2da0*/  @!P1 LEA R12, R3, UR8, 0x2 ;  /* 0x00000008030c9c11 */ /* 0x000fe2000f8e10ff */
[----:B------:R-:W2:Y:S01]  /*2db0*/  @!P0 LDL.128 R16, [R16] ;  /* 0x0000000010108983 */ /* 0x000ea20000100c00 */
[----:B------:R-:W-:Y:S02]  /*2dc0*/  @!P2 LEA R8, R4, UR8, 0x2 ;  /* 0x000000080408ac11 */ /* 0x000fe4000f8e10ff */
[----:B------:R-:W-:Y:S01]  /*2dd0*/  @!P3 LEA R5, R5, UR8, 0x2 ;  /* 0x000000080505bc11 */ /* 0x000fe2000f8e10ff */
[----:B------:R-:W3:Y:S01]  /*2de0*/  @!P2 LDC.64 R20, c[0x0][0x398] ;  /* 0x0000e600ff14ab82 */ /* 0x000ee20000000a00 */
[----:B------:R-:W4:Y:S04]  /*2df0*/  @!P1 LDL.128 R12, [R12] ;  /* 0x000000000c0c9983 */ /* 0x000f280000100c00 */
[----:B------:R-:W5:Y:S03]  /*2e00*/  @!P2 LDL.128 R8, [R8] ;  /* 0x000000000808a983 */ /* 0x000f660000100c00 */
[----:B------:R-:W3:Y:S01]  /*2e10*/  @!P3 LDC.64 R2, c[0x0][0x398] ;  /* 0x0000e600ff02bb82 */ /* 0x000ee20000000a00 */
[----:B------:R-:W5:Y:S01]  /*2e20*/  @!P3 LDL.128 R4, [R5] ;  /* 0x000000000504b983 */ /* 0x000f620000100c00 */
[----:B------:R-:W-:-:S02]  /*2e30*/  @!P0 SHF.L.U32 R33, R30, 0x2, RZ ;  /* 0x000000021e218819 */ /* 0x000fc400000006ff */
[----:B------:R-:W-:Y:S02]  /*2e40*/  @!P1 SHF.L.U32 R29, R29, 0x2, RZ ;  /* 0x000000021d1d9819 */ /* 0x000fe400000006ff */
[----:B------:R-:W-:Y:S02]  /*2e50*/  @!P2 SHF.L.U32 R35, R28, 0x2, RZ ;  /* 0x000000021c23a819 */ /* 0x000fe400000006ff */
[----:B------:R-:W-:Y:S01]  /*2e60*/  @!P3 SHF.L.U32 R25, R25, 0x2, RZ ;  /* 0x000000021919b819 */ /* 0x000fe200000006ff */
[----:B0-----:R-:W-:-:S04]  /*2e70*/  @!P0 IMAD.WIDE R26, R33, 0x4, R26 ;  /* 0x00000004211a8825 */ /* 0x001fc800078e021a */
[----:B-1----:R-:W-:-:S04]  /*2e80*/  @!P1 IMAD.WIDE R22, R29, 0x4, R22 ;  /* 0x000000041d169825 */ /* 0x002fc800078e0216 */
[----:B---3--:R-:W-:-:S04]  /*2e90*/  @!P2 IMAD.WIDE R20, R35, 0x4, R20 ;  /* 0x000000042314a825 */ /* 0x008fc800078e0214 */
[----:B------:R-:W-:Y:S01]  /*2ea0*/  @!P3 IMAD.WIDE R2, R25, 0x4, R2 ;  /* 0x000000041902b825 */ /* 0x000fe200078e0202 */
[----:B------:R-:W-:Y:S01]  /*2eb0*/  UIADD3 UR4, UPT, UPT, UR4, 0x4, URZ ;  /* 0x0000000404047890 */ /* 0x000fe2000fffe0ff */
[----:B--2---:R2:W-:Y:S04]  /*2ec0*/  @!P0 STG.E.128 desc[UR10][R26.64], R16 ;  /* 0x000000101a008986 */ /* 0x0045e8000c101d0a */
[----:B----4-:R2:W-:Y:S04]  /*2ed0*/  @!P1 STG.E.128 desc[UR10][R22.64], R12 ;  /* 0x0000000c16009986 */ /* 0x0105e8000c101d0a */
[----:B-----5:R2:W-:Y:S04]  /*2ee0*/  @!P2 STG.E.128 desc[UR10][R20.64], R8 ;  /* 0x000000081400a986 */ /* 0x0205e8000c101d0a */
[----:B------:R2:W-:Y:S02]  /*2ef0*/  @!P3 STG.E.128 desc[UR10][R2.64], R4 ;  /* 0x000000040200b986 */ /* 0x0005e4000c101d0a */
.L_x_16:
[----:B------:R-:W-:Y:S05]  /*2f00*/  @!P4 EXIT ;  /* 0x000000000000c94d */ /* 0x000fea0003800000 */
[----:B------:R-:W-:Y:S02]  /*2f10*/  ISETP.NE.AND P0, PT, R31, 0x1, PT ;  /* 0x000000011f00780c */ /* 0x000fe40003f05270 */
[----:B------:R-:W-:-:S04]  /*2f20*/  LOP3.LUT R0, R0, 0x1, RZ, 0xc0, !PT ;  /* 0x0000000100007812 */ /* 0x000fc800078ec0ff */
[----:B------:R-:W-:-:S07]  /*2f30*/  ISETP.NE.U32.AND P2, PT, R0, 0x1, PT ;  /* 0x000000010000780c */ /* 0x000fce0003f45070 */
[----:B------:R-:W-:Y:S06]  /*2f40*/  @!P0 BRA `(.L_x_17) ;  /* 0x00000000005c8947 */ /* 0x000fec0003800000 */
[----:B------:R-:W0:Y:S01]  /*2f50*/  LDCU UR5, c[0x0][0x388] ;  /* 0x00007100ff0577ac */ /* 0x000e220008000800 */
[----:B------:R-:W-:Y:S02]  /*2f60*/  MOV R0, UR4 ;  /* 0x0000000400007c02 */ /* 0x000fe40008000f00 */
[----:B--2-4-:R-:W-:Y:S02]  /*2f70*/  MOV R2, UR4 ;  /* 0x0000000400027c02 */ /* 0x014fe40008000f00 */
[----:B0-----:R-:W-:-:S05]  /*2f80*/  MOV R15, UR5 ;  /* 0x00000005000f7c02 */ /* 0x001fca0008000f00 */
[----:B------:R-:W-:-:S05]  /*2f90*/  IMAD R15, R15, UR4, R24 ;  /* 0x000000040f0f7c24 */ /* 0x000fca000f8e0218 */
[C---:B------:R-:W-:Y:S02]  /*2fa0*/  IADD3 R17, PT, PT, R15.reuse, UR5, RZ ;  /* 0x000000050f117c10 */ /* 0x040fe4000fffe0ff */
[----:B------:R-:W-:Y:S02]  /*2fb0*/  ISETP.GE.AND P0, PT, R15, UR9, PT ;  /* 0x000000090f007c0c */ /* 0x000fe4000bf06270 */
[----:B------:R-:W-:-:S11]  /*2fc0*/  ISETP.GE.AND P1, PT, R17, UR9, PT ;  /* 0x0000000911007c0c */ /* 0x000fd6000bf26270 */
[----:B------:R-:W-:Y:S02]  /*2fd0*/  @!P0 SHF.L.U32 R0, R0, 0x2, RZ ;  /* 0x0000000200008819 */ /* 0x000fe400000006ff */
[----:B------:R-:W-:Y:S01]  /*2fe0*/  @!P1 LEA R2, R2, 0x4, 0x2 ;  /* 0x0000000402029811 */ /* 0x000fe200078e10ff */
[----:B------:R-:W0:Y:S01]  /*2ff0*/  @!P1 LDC.64 R12, c[0x0][0x398] ;  /* 0x0000e600ff0c9b82 */ /* 0x000e220000000a00 */
[----:B------:R-:W-:Y:S02]  /*3000*/  @!P0 LEA R0, R0, UR8, 0x2 ;  /* 0x0000000800008c11 */ /* 0x000fe4000f8e10ff */
[----:B------:R-:W-:-:S03]  /*3010*/  @!P1 LEA R4, R2, UR8, 0x2 ;  /* 0x0000000802049c11 */ /* 0x000fc6000f8e10ff */
[----:B------:R-:W2:Y:S02]  /*3020*/  @!P0 LDL.128 R8, [R0] ;  /* 0x0000000000088983 */ /* 0x000ea40000100c00 */
[----:B------:R-:W4:Y:S02]  /*3030*/  @!P0 LDC.64 R2, c[0x0][0x398] ;  /* 0x0000e600ff028b82 */ /* 0x000f240000000a00 */
[----:B-1----:R-:W5:Y:S01]  /*3040*/  @!P1 LDL.128 R4, [R4] ;  /* 0x0000000004049983 */ /* 0x002f620000100c00 */
[----:B------:R-:W-:Y:S01]  /*3050*/  @!P0 SHF.L.U32 R15, R15, 0x2, RZ ;  /* 0x000000020f0f8819 */ /* 0x000fe200000006ff */
[----:B------:R-:W-:Y:S01]  /*3060*/  UIADD3 UR4, UPT, UPT, UR4, 0x2, URZ ;  /* 0x0000000204047890 */ /* 0x000fe2000fffe0ff */
[----:B------:R-:W-:-:S05]  /*3070*/  @!P1 SHF.L.U32 R17, R17, 0x2, RZ ;  /* 0x0000000211119819 */ /* 0x000fca00000006ff */
[----:B0-----:R-:W-:-:S04]  /*3080*/  @!P1 IMAD.WIDE R12, R17, 0x4, R12 ;  /* 0x00000004110c9825 */ /* 0x001fc800078e020c */
[----:B----4-:R-:W-:-:S05]  /*3090*/  @!P0 IMAD.WIDE R2, R15, 0x4, R2 ;  /* 0x000000040f028825 */ /* 0x010fca00078e0202 */
[----:B--2---:R0:W-:Y:S04]  /*30a0*/  @!P0 STG.E.128 desc[UR10][R2.64], R8 ;  /* 0x0000000802008986 */ /* 0x0041e8000c101d0a */
[----:B-----5:R0:W-:Y:S02]  /*30b0*/  @!P1 STG.E.128 desc[UR10][R12.64], R4 ;  /* 0x000000040c009986 */ /* 0x0201e4000c101d0a */
.L_x_17:
[----:B------:R-:W-:Y:S05]  /*30c0*/  @P2 EXIT ;  /* 0x000000000000294d */ /* 0x000fea0003800000 */
[----:B------:R-:W0:Y:S02]  /*30d0*/  LDCU UR5, c[0x0][0x388] ;  /* 0x00007100ff0577ac */ /* 0x000e240008000800 */
[----:B0-2---:R-:W-:-:S05]  /*30e0*/  MOV R5, UR5 ;  /* 0x0000000500057c02 */ /* 0x005fca0008000f00 */
[----:B------:R-:W-:-:S05]  /*30f0*/  IMAD R5, R5, UR4, R24 ;  /* 0x0000000405057c24 */ /* 0x000fca000f8e0218 */
[----:B------:R-:W-:-:S13]  /*3100*/  ISETP.GE.AND P0, PT, R5, UR9, PT ;  /* 0x0000000905007c0c */ /* 0x000fda000bf06270 */
[----:B------:R-:W-:Y:S05]  /*3110*/  @P0 EXIT ;  /* 0x000000000000094d */ /* 0x000fea0003800000 */
[----:B------:R-:W-:Y:S01]  /*3120*/  USHF.L.U32 UR5, UR4, 0x2, URZ ;  /* 0x0000000204057899 */ /* 0x000fe200080006ff */
[----:B----4-:R-:W0:Y:S03]  /*3130*/  LDC.64 R2, c[0x0][0x398] ;  /* 0x0000e600ff027b82 */ /* 0x010e260000000a00 */
[----:B------:R-:W-:-:S09]  /*3140*/  ULEA UR5, UR5, UR8, 0x2 ;  /* 0x0000000805057291 */ /* 0x000fd2000f8e10ff */
[----:B------:R-:W2:Y:S01]  /*3150*/  LDL.128 R8, [UR5] ;  /* 0x00000005ff087983 */ /* 0x000ea20008100c00 */
[----:B------:R-:W-:-:S05]  /*3160*/  SHF.L.U32 R5, R5, 0x2, RZ ;  /* 0x0000000205057819 */ /* 0x000fca00000006ff */
[----:B0-----:R-:W-:-:S05]  /*3170*/  IMAD.WIDE R2, R5, 0x4, R2 ;  /* 0x0000000405027825 */ /* 0x001fca00078e0202 */
[----:B--2---:R-:W-:Y:S01]  /*3180*/  STG.E.128 desc[UR10][R2.64], R8 ;  /* 0x0000000802007986 */ /* 0x004fe2000c101d0a */
[----:B------:R-:W-:Y:S05]  /*3190*/  EXIT ;  /* 0x000000000000794d */ /* 0x000fea0003800000 */
        .weak           $__internal_0_$__cuda_sm20_rem_u16
        .type           $__internal_0_$__cuda_sm20_rem_u16,@function
        .size           $__internal_0_$__cuda_sm20_rem_u16,(.L_x_19 - $__internal_0_$__cuda_sm20_rem_u16)
$__internal_0_$__cuda_sm20_rem_u16:
[----:B------:R-:W0:Y:S01]  /*31a0*/  I2F.U16 R2, UR4 ;  /* 0x0000000400027d06 */ /* 0x000e220008101000 */
[----:B------:R-:W-:Y:S01]  /*31b0*/  HFMA2 R3, -RZ, RZ, 15, 0 ;  /* 0x4b800000ff037431 */ /* 0x000fe200000001ff */
[----:B------:R-:W-:Y:S01]  /*31c0*/  UISETP.NE.U32.AND UP0, UPT, UR4, URZ, UPT ;  /* 0x000000ff0400728c */ /* 0x000fe2000bf05070 */
[C---:B0-----:R-:W-:Y:S02]  /*31d0*/  FSETP.GEU.AND P1, PT, |R2|.reuse, 1.175494350822287508e-38, PT ;  /* 0x008000000200780b */ /* 0x041fe40003f2e200 */
[----:B------:R-:W-:Y:S02]  /*31e0*/  FSETP.GT.AND P0, PT, |R2|, 8.50705917302346158658e+37, PT ;  /* 0x7e8000000200780b */ /* 0x000fe40003f04200 */
[----:B------:R-:W-:-:S04]  /*31f0*/  FSEL R3, R3, 1, !P1 ;  /* 0x3f80000003037808 */ /* 0x000fc80004800000 */
[----:B------:R-:W-:-:S05]  /*3200*/  FSEL R3, R3, 0.25, !P0 ;  /* 0x3e80000003037808 */ /* 0x000fca0004000000 */
[----:B------:R-:W-:Y:S01]  /*3210*/  FMUL R4, R2, R3 ;  /* 0x0000000302047220 */ /* 0x000fe20000400000 */
[----:B------:R-:W-:-:S05]  /*3220*/  I2FP.F32.U32.RZ R2, 0x40 ;  /* 0x0000004000027845 */ /* 0x000fca000020d000 */
[----:B------:R-:W0:Y:S02]  /*3230*/  MUFU.RCP R4, R4 ;  /* 0x0000000400047308 */ /* 0x000e240000001000 */
[----:B0-----:R-:W-:-:S05]  /*3240*/  FMUL R3, R3, R4 ;  /* 0x0000000403037220 */ /* 0x001fca0000400000 */
[----:B------:R-:W-:-:S05]  /*3250*/  IADD3 R3, PT, PT, R3, 0x2, RZ ;  /* 0x0000000203037810 */ /* 0x000fca0007ffe0ff */
[----:B------:R-:W-:Y:S01]  /*3260*/  FMUL.RZ R6, R2, R3 ;  /* 0x0000000302067220 */ /* 0x000fe2000040c000 */
[----:B------:R-:W-:Y:S01]  /*3270*/  HFMA2 R3, -RZ, RZ, 0, 0 ;  /* 0x00000000ff037431 */ /* 0x000fe200000001ff */
[----:B------:R-:W-:-:S04]  /*3280*/  MOV R2, R7 ;  /* 0x0000000700027202 */ /* 0x000fc80000000f00 */
[----:B------:R-:W0:Y:S02]  /*3290*/  F2I.U32.TRUNC.NTZ R6, R6 ;  /* 0x0000000600067305 */ /* 0x000e24000020f000 */
[----:B0-----:R-:W-:-:S13]  /*32a0*/  R2UR UR5, R6 ;  /* 0x00000000060572ca */ /* 0x001fda00000e0000 */
[----:B------:R-:W-:-:S04]  /*32b0*/  ULOP3.LUT UR5, UR5, 0xffff, URZ, 0xc0, !UPT ;  /* 0x0000ffff05057892 */ /* 0x000fc8000f8ec0ff */
[----:B------:R-:W-:-:S04]  /*32c0*/  UIADD3 UR5, UPT, UPT, -UR5, URZ, URZ ;  /* 0x000000ff05057290 */ /* 0x000fc8000fffe1ff */
[----:B------:R-:W-:-:S07]  /*32d0*/  UIMAD UR4, UR4, UR5, 0x40 ;  /* 0x00000040040474a4 */ /* 0x000fce000f8e0205 */
[----:B------:R-:W-:Y:S01]  /*32e0*/  @!UP0 UMOV UR4, 0xffffffff ;  /* 0xffffffff00048882 */ /* 0x000fe20000000000 */
[----:B------:R-:W-:Y:S05]  /*32f0*/  RET.REL.NODEC R2 `(_Z16coarseningKerneliiiPfS_) ;  /* 0xffffffcc02407950 */ /* 0x000fea0003c3ffff */
.L_x_18:
[----:B------:R-:W-:-:S00]  /*3300*/  BRA `(.L_x_18) ;  /* 0xfffffffc00fc7947 */ /* 0x000fc0000383ffff */
[----:B------:R-:W-:-:S00]  /*3310*/  NOP ;  /* 0x0000000000007918 */ /* 0x000fc00000000000 */
        /* <DEDUP_REMOVED lines=14> */
.L_x_19:


//--------------------- .nv.global.init           --------------------------
	.section	.nv.global.init,"aw",@progbits
.nv.global.init:
	.type		$str,@object
	.size		$str,(.L_0 - $str)
$str:
        /*0000*/ 	.byte	0x49, 0x6e, 0x63, 0x6f, 0x72, 0x72, 0x65, 0x63, 0x74, 0x20, 0x54, 0x69, 0x6c, 0x65, 0x20, 0x44
        /*0010*/ 	.byte	0x69, 0x6d, 0x65, 0x6e, 0x73, 0x69, 0x6f, 0x6e, 0x0a, 0x00
.L_0:


//--------------------- .nv.shared._Z16coarseningKerneliiiPfS_ --------------------------
	.section	.nv.shared._Z16coarseningKerneliiiPfS_,"aw",@nobits
	.sectionflags	@""
	.align	4
.nv.shared._Z16coarseningKerneliiiPfS_:
	.zero		5120


//--------------------- .nv.shared.reserved.0     --------------------------
	.section	.nv.shared.reserved.0,"aw",@nobits
	.weak		__nv_reservedSMEM_offset_0_alias
	.size		__nv_reservedSMEM_offset_0_alias, 0, 64
	.other		__nv_reservedSMEM_offset_0_alias,@"STO_CUDA_RESERVED_SHARED STV_DEFAULT"
__nv_reservedSMEM_offset_0_alias:
	.zero		0
	.zero		64


//--------------------- .nv.constant0._Z16coarseningKerneliiiPfS_ --------------------------
	.section	.nv.constant0._Z16coarseningKerneliiiPfS_,"a",@progbits
	.sectionflags	@""
	.align	4
.nv.constant0._Z16coarseningKerneliiiPfS_:
	.zero		928


//--------------------- SYMBOLS --------------------------

	.type		.nv.reservedSmem.offset0,@object
	.size		.nv.reservedSmem.offset0,0x4
	.type		.nv.reservedSmem.cap,@object
	.size		.nv.reservedSmem.cap,0x4
	.type		vprintf,@function
